//
// Generated by NVIDIA NVVM Compiler
//
// Compiler Build ID: CL-36424714
// Cuda compilation tools, release 13.0, V13.0.88
// Based on NVVM 20.0.0
//

.version 9.0
.target sm_100
.address_size 64

	// .globl	_Z14gemm_naive_outiiifPKfS0_fS0_Pf

.visible .entry _Z14gemm_naive_outiiifPKfS0_fS0_Pf(
	.param .u32 _Z14gemm_naive_outiiifPKfS0_fS0_Pf_param_0,
	.param .u32 _Z14gemm_naive_outiiifPKfS0_fS0_Pf_param_1,
	.param .u32 _Z14gemm_naive_outiiifPKfS0_fS0_Pf_param_2,
	.param .f32 _Z14gemm_naive_outiiifPKfS0_fS0_Pf_param_3,
	.param .u64 .ptr .align 1 _Z14gemm_naive_outiiifPKfS0_fS0_Pf_param_4,
	.param .u64 .ptr .align 1 _Z14gemm_naive_outiiifPKfS0_fS0_Pf_param_5,
	.param .f32 _Z14gemm_naive_outiiifPKfS0_fS0_Pf_param_6,
	.param .u64 .ptr .align 1 _Z14gemm_naive_outiiifPKfS0_fS0_Pf_param_7,
	.param .u64 .ptr .align 1 _Z14gemm_naive_outiiifPKfS0_fS0_Pf_param_8
)
{
	.reg .pred 	%p<13>;
	.reg .b32 	%r<41>;
	.reg .b32 	%f<73>;
	.reg .b64 	%rd<56>;

	ld.param.u32 	%r20, [_Z14gemm_naive_outiiifPKfS0_fS0_Pf_param_0];
	ld.param.u32 	%r18, [_Z14gemm_naive_outiiifPKfS0_fS0_Pf_param_1];
	ld.param.u32 	%r19, [_Z14gemm_naive_outiiifPKfS0_fS0_Pf_param_2];
	ld.param.f32 	%f13, [_Z14gemm_naive_outiiifPKfS0_fS0_Pf_param_3];
	ld.param.u64 	%rd8, [_Z14gemm_naive_outiiifPKfS0_fS0_Pf_param_4];
	ld.param.u64 	%rd9, [_Z14gemm_naive_outiiifPKfS0_fS0_Pf_param_5];
	ld.param.f32 	%f14, [_Z14gemm_naive_outiiifPKfS0_fS0_Pf_param_6];
	ld.param.u64 	%rd6, [_Z14gemm_naive_outiiifPKfS0_fS0_Pf_param_7];
	ld.param.u64 	%rd7, [_Z14gemm_naive_outiiifPKfS0_fS0_Pf_param_8];
	cvta.to.global.u64 	%rd1, %rd9;
	cvta.to.global.u64 	%rd2, %rd8;
	mov.u32 	%r21, %ctaid.y;
	mov.u32 	%r22, %ntid.y;
	mov.u32 	%r23, %tid.y;
	mad.lo.s32 	%r1, %r21, %r22, %r23;
	mov.u32 	%r24, %ctaid.x;
	mov.u32 	%r25, %ntid.x;
	mov.u32 	%r26, %tid.x;
	mad.lo.s32 	%r2, %r24, %r25, %r26;
	setp.ge.s32 	%p1, %r1, %r20;
	setp.ge.s32 	%p2, %r2, %r18;
	or.pred  	%p3, %p1, %p2;
	@%p3 bra 	$L__BB0_14;
	setp.lt.s32 	%p4, %r19, 1;
	mov.f32 	%f72, 0f00000000;
	@%p4 bra 	$L__BB0_13;
	mul.lo.s32 	%r3, %r19, %r1;
	and.b32  	%r4, %r19, 7;
	setp.lt.u32 	%p5, %r19, 8;
	mov.f32 	%f72, 0f00000000;
	mov.b32 	%r39, 0;
	@%p5 bra 	$L__BB0_5;
	and.b32  	%r39, %r19, 2147483640;
	neg.s32 	%r37, %r39;
	shl.b32 	%r7, %r18, 3;
	mul.wide.u32 	%rd10, %r3, 4;
	add.s64 	%rd11, %rd10, %rd2;
	add.s64 	%rd55, %rd11, 16;
	mov.f32 	%f72, 0f00000000;
	mul.wide.s32 	%rd14, %r18, 4;
	mov.u32 	%r36, %r2;
$L__BB0_4:
	.pragma "nounroll";
	ld.global.f32 	%f19, [%rd55+-16];
	mul.wide.s32 	%rd12, %r36, 4;
	add.s64 	%rd13, %rd1, %rd12;
	ld.global.f32 	%f20, [%rd13];
	fma.rn.f32 	%f21, %f19, %f20, %f72;
	ld.global.f32 	%f22, [%rd55+-12];
	add.s64 	%rd15, %rd13, %rd14;
	ld.global.f32 	%f23, [%rd15];
	fma.rn.f32 	%f24, %f22, %f23, %f21;
	ld.global.f32 	%f25, [%rd55+-8];
	add.s64 	%rd16, %rd15, %rd14;
	ld.global.f32 	%f26, [%rd16];
	fma.rn.f32 	%f27, %f25, %f26, %f24;
	ld.global.f32 	%f28, [%rd55+-4];
	add.s64 	%rd17, %rd16, %rd14;
	ld.global.f32 	%f29, [%rd17];
	fma.rn.f32 	%f30, %f28, %f29, %f27;
	ld.global.f32 	%f31, [%rd55];
	add.s64 	%rd18, %rd17, %rd14;
	ld.global.f32 	%f32, [%rd18];
	fma.rn.f32 	%f33, %f31, %f32, %f30;
	ld.global.f32 	%f34, [%rd55+4];
	add.s64 	%rd19, %rd18, %rd14;
	ld.global.f32 	%f35, [%rd19];
	fma.rn.f32 	%f36, %f34, %f35, %f33;
	ld.global.f32 	%f37, [%rd55+8];
	add.s64 	%rd20, %rd19, %rd14;
	ld.global.f32 	%f38, [%rd20];
	fma.rn.f32 	%f39, %f37, %f38, %f36;
	ld.global.f32 	%f40, [%rd55+12];
	add.s64 	%rd21, %rd20, %rd14;
	ld.global.f32 	%f41, [%rd21];
	fma.rn.f32 	%f72, %f40, %f41, %f39;
	add.s32 	%r37, %r37, 8;
	add.s32 	%r36, %r36, %r7;
	add.s64 	%rd55, %rd55, 32;
	setp.ne.s32 	%p6, %r37, 0;
	@%p6 bra 	$L__BB0_4;
$L__BB0_5:
	setp.eq.s32 	%p7, %r4, 0;
	@%p7 bra 	$L__BB0_13;
	and.b32  	%r13, %r19, 3;
	setp.lt.u32 	%p8, %r4, 4;
	@%p8 bra 	$L__BB0_8;
	add.s32 	%r28, %r39, %r3;
	mul.wide.u32 	%rd22, %r28, 4;
	add.s64 	%rd23, %rd2, %rd22;
	ld.global.f32 	%f43, [%rd23];
	mad.lo.s32 	%r29, %r39, %r18, %r2;
	mul.wide.s32 	%rd24, %r29, 4;
	add.s64 	%rd25, %rd1, %rd24;
	ld.global.f32 	%f44, [%rd25];
	fma.rn.f32 	%f45, %f43, %f44, %f72;
	cvt.u64.u32 	%rd26, %r3;
	cvt.u64.u32 	%rd27, %r39;
	add.s64 	%rd28, %rd27, %rd26;
	shl.b64 	%rd29, %rd28, 2;
	add.s64 	%rd30, %rd2, %rd29;
	ld.global.f32 	%f46, [%rd30+4];
	mul.wide.s32 	%rd31, %r18, 4;
	add.s64 	%rd32, %rd25, %rd31;
	ld.global.f32 	%f47, [%rd32];
	fma.rn.f32 	%f48, %f46, %f47, %f45;
	ld.global.f32 	%f49, [%rd30+8];
	add.s64 	%rd33, %rd32, %rd31;
	ld.global.f32 	%f50, [%rd33];
	fma.rn.f32 	%f51, %f49, %f50, %f48;
	ld.global.f32 	%f52, [%rd30+12];
	add.s64 	%rd34, %rd33, %rd31;
	ld.global.f32 	%f53, [%rd34];
	fma.rn.f32 	%f72, %f52, %f53, %f51;
	add.s32 	%r39, %r39, 4;
$L__BB0_8:
	setp.eq.s32 	%p9, %r13, 0;
	@%p9 bra 	$L__BB0_13;
	setp.eq.s32 	%p10, %r13, 1;
	@%p10 bra 	$L__BB0_11;
	add.s32 	%r30, %r39, %r3;
	mul.wide.u32 	%rd35, %r30, 4;
	add.s64 	%rd36, %rd2, %rd35;
	ld.global.f32 	%f55, [%rd36];
	mad.lo.s32 	%r31, %r39, %r18, %r2;
	mul.wide.s32 	%rd37, %r31, 4;
	add.s64 	%rd38, %rd1, %rd37;
	ld.global.f32 	%f56, [%rd38];
	fma.rn.f32 	%f57, %f55, %f56, %f72;
	cvt.u64.u32 	%rd39, %r3;
	cvt.u64.u32 	%rd40, %r39;
	add.s64 	%rd41, %rd40, %rd39;
	shl.b64 	%rd42, %rd41, 2;
	add.s64 	%rd43, %rd2, %rd42;
	ld.global.f32 	%f58, [%rd43+4];
	mul.wide.s32 	%rd44, %r18, 4;
	add.s64 	%rd45, %rd38, %rd44;
	ld.global.f32 	%f59, [%rd45];
	fma.rn.f32 	%f72, %f58, %f59, %f57;
	add.s32 	%r39, %r39, 2;
$L__BB0_11:
	and.b32  	%r32, %r19, 1;
	setp.eq.b32 	%p11, %r32, 1;
	not.pred 	%p12, %p11;
	@%p12 bra 	$L__BB0_13;
	add.s32 	%r33, %r39, %r3;
	mul.wide.u32 	%rd46, %r33, 4;
	add.s64 	%rd47, %rd2, %rd46;
	ld.global.f32 	%f60, [%rd47];
	mad.lo.s32 	%r34, %r39, %r18, %r2;
	mul.wide.s32 	%rd48, %r34, 4;
	add.s64 	%rd49, %rd1, %rd48;
	ld.global.f32 	%f61, [%rd49];
	fma.rn.f32 	%f72, %f60, %f61, %f72;
$L__BB0_13:
	mad.lo.s32 	%r35, %r18, %r1, %r2;
	cvta.to.global.u64 	%rd50, %rd6;
	mul.wide.s32 	%rd51, %r35, 4;
	add.s64 	%rd52, %rd50, %rd51;
	ld.global.f32 	%f62, [%rd52];
	mul.f32 	%f63, %f14, %f62;
	fma.rn.f32 	%f64, %f13, %f72, %f63;
	cvta.to.global.u64 	%rd53, %rd7;
	add.s64 	%rd54, %rd53, %rd51;
	st.global.f32 	[%rd54], %f64;
$L__BB0_14:
	ret;

}
	// .globl	_Z24gemm_naive_inplace_transiiifPKfS0_fPfii
.visible .entry _Z24gemm_naive_inplace_transiiifPKfS0_fPfii(
	.param .u32 _Z24gemm_naive_inplace_transiiifPKfS0_fPfii_param_0,
	.param .u32 _Z24gemm_naive_inplace_transiiifPKfS0_fPfii_param_1,
	.param .u32 _Z24gemm_naive_inplace_transiiifPKfS0_fPfii_param_2,
	.param .f32 _Z24gemm_naive_inplace_transiiifPKfS0_fPfii_param_3,
	.param .u64 .ptr .align 1 _Z24gemm_naive_inplace_transiiifPKfS0_fPfii_param_4,
	.param .u64 .ptr .align 1 _Z24gemm_naive_inplace_transiiifPKfS0_fPfii_param_5,
	.param .f32 _Z24gemm_naive_inplace_transiiifPKfS0_fPfii_param_6,
	.param .u64 .ptr .align 1 _Z24gemm_naive_inplace_transiiifPKfS0_fPfii_param_7,
	.param .u32 _Z24gemm_naive_inplace_transiiifPKfS0_fPfii_param_8,
	.param .u32 _Z24gemm_naive_inplace_transiiifPKfS0_fPfii_param_9
)
{
	.reg .pred 	%p<40>;
	.reg .b32 	%r<131>;
	.reg .b32 	%f<265>;
	.reg .b64 	%rd<158>;

	ld.param.u32 	%r65, [_Z24gemm_naive_inplace_transiiifPKfS0_fPfii_param_0];
	ld.param.u32 	%r66, [_Z24gemm_naive_inplace_transiiifPKfS0_fPfii_param_1];
	ld.param.u32 	%r67, [_Z24gemm_naive_inplace_transiiifPKfS0_fPfii_param_2];
	ld.param.f32 	%f46, [_Z24gemm_naive_inplace_transiiifPKfS0_fPfii_param_3];
	ld.param.u64 	%rd11, [_Z24gemm_naive_inplace_transiiifPKfS0_fPfii_param_4];
	ld.param.u64 	%rd12, [_Z24gemm_naive_inplace_transiiifPKfS0_fPfii_param_5];
	ld.param.f32 	%f47, [_Z24gemm_naive_inplace_transiiifPKfS0_fPfii_param_6];
	ld.param.u64 	%rd10, [_Z24gemm_naive_inplace_transiiifPKfS0_fPfii_param_7];
	ld.param.u32 	%r68, [_Z24gemm_naive_inplace_transiiifPKfS0_fPfii_param_8];
	ld.param.u32 	%r69, [_Z24gemm_naive_inplace_transiiifPKfS0_fPfii_param_9];
	cvta.to.global.u64 	%rd1, %rd12;
	cvta.to.global.u64 	%rd2, %rd11;
	mov.u32 	%r70, %ctaid.y;
	mov.u32 	%r71, %ntid.y;
	mov.u32 	%r72, %tid.y;
	mad.lo.s32 	%r1, %r70, %r71, %r72;
	mov.u32 	%r73, %ctaid.x;
	mov.u32 	%r74, %ntid.x;
	mov.u32 	%r75, %tid.x;
	mad.lo.s32 	%r2, %r73, %r74, %r75;
	setp.ge.s32 	%p1, %r1, %r65;
	setp.ge.s32 	%p2, %r2, %r66;
	or.pred  	%p3, %p1, %p2;
	@%p3 bra 	$L__BB1_50;
	setp.lt.s32 	%p4, %r67, 1;
	mov.f32 	%f264, 0f00000000;
	@%p4 bra 	$L__BB1_49;
	setp.ne.s32 	%p5, %r68, 0;
	mul.lo.s32 	%r3, %r67, %r1;
	mul.lo.s32 	%r4, %r67, %r2;
	@%p5 bra 	$L__BB1_26;
	setp.ne.s32 	%p23, %r69, 0;
	@%p23 bra 	$L__BB1_15;
	and.b32  	%r5, %r67, 7;
	setp.lt.u32 	%p32, %r67, 8;
	mov.f32 	%f264, 0f00000000;
	mov.b32 	%r112, 0;
	@%p32 bra 	$L__BB1_7;
	and.b32  	%r112, %r67, 2147483640;
	neg.s32 	%r110, %r112;
	shl.b32 	%r8, %r66, 3;
	mul.wide.u32 	%rd113, %r3, 4;
	add.s64 	%rd114, %rd113, %rd2;
	add.s64 	%rd156, %rd114, 16;
	mov.f32 	%f264, 0f00000000;
	mul.wide.s32 	%rd117, %r66, 4;
	mov.u32 	%r109, %r2;
$L__BB1_6:
	.pragma "nounroll";
	ld.global.f32 	%f190, [%rd156+-16];
	mul.wide.s32 	%rd115, %r109, 4;
	add.s64 	%rd116, %rd1, %rd115;
	ld.global.f32 	%f191, [%rd116];
	fma.rn.f32 	%f192, %f190, %f191, %f264;
	ld.global.f32 	%f193, [%rd156+-12];
	add.s64 	%rd118, %rd116, %rd117;
	ld.global.f32 	%f194, [%rd118];
	fma.rn.f32 	%f195, %f193, %f194, %f192;
	ld.global.f32 	%f196, [%rd156+-8];
	add.s64 	%rd119, %rd118, %rd117;
	ld.global.f32 	%f197, [%rd119];
	fma.rn.f32 	%f198, %f196, %f197, %f195;
	ld.global.f32 	%f199, [%rd156+-4];
	add.s64 	%rd120, %rd119, %rd117;
	ld.global.f32 	%f200, [%rd120];
	fma.rn.f32 	%f201, %f199, %f200, %f198;
	ld.global.f32 	%f202, [%rd156];
	add.s64 	%rd121, %rd120, %rd117;
	ld.global.f32 	%f203, [%rd121];
	fma.rn.f32 	%f204, %f202, %f203, %f201;
	ld.global.f32 	%f205, [%rd156+4];
	add.s64 	%rd122, %rd121, %rd117;
	ld.global.f32 	%f206, [%rd122];
	fma.rn.f32 	%f207, %f205, %f206, %f204;
	ld.global.f32 	%f208, [%rd156+8];
	add.s64 	%rd123, %rd122, %rd117;
	ld.global.f32 	%f209, [%rd123];
	fma.rn.f32 	%f210, %f208, %f209, %f207;
	ld.global.f32 	%f211, [%rd156+12];
	add.s64 	%rd124, %rd123, %rd117;
	ld.global.f32 	%f212, [%rd124];
	fma.rn.f32 	%f264, %f211, %f212, %f210;
	add.s32 	%r110, %r110, 8;
	add.s32 	%r109, %r109, %r8;
	add.s64 	%rd156, %rd156, 32;
	setp.ne.s32 	%p33, %r110, 0;
	@%p33 bra 	$L__BB1_6;
$L__BB1_7:
	setp.eq.s32 	%p34, %r5, 0;
	@%p34 bra 	$L__BB1_49;
	and.b32  	%r14, %r67, 3;
	setp.lt.u32 	%p35, %r5, 4;
	@%p35 bra 	$L__BB1_10;
	add.s32 	%r101, %r112, %r3;
	mul.wide.u32 	%rd125, %r101, 4;
	add.s64 	%rd126, %rd2, %rd125;
	ld.global.f32 	%f214, [%rd126];
	mad.lo.s32 	%r102, %r112, %r66, %r2;
	mul.wide.s32 	%rd127, %r102, 4;
	add.s64 	%rd128, %rd1, %rd127;
	ld.global.f32 	%f215, [%rd128];
	fma.rn.f32 	%f216, %f214, %f215, %f264;
	cvt.u64.u32 	%rd129, %r3;
	cvt.u64.u32 	%rd130, %r112;
	add.s64 	%rd131, %rd130, %rd129;
	shl.b64 	%rd132, %rd131, 2;
	add.s64 	%rd133, %rd2, %rd132;
	ld.global.f32 	%f217, [%rd133+4];
	mul.wide.s32 	%rd134, %r66, 4;
	add.s64 	%rd135, %rd128, %rd134;
	ld.global.f32 	%f218, [%rd135];
	fma.rn.f32 	%f219, %f217, %f218, %f216;
	ld.global.f32 	%f220, [%rd133+8];
	add.s64 	%rd136, %rd135, %rd134;
	ld.global.f32 	%f221, [%rd136];
	fma.rn.f32 	%f222, %f220, %f221, %f219;
	ld.global.f32 	%f223, [%rd133+12];
	add.s64 	%rd137, %rd136, %rd134;
	ld.global.f32 	%f224, [%rd137];
	fma.rn.f32 	%f264, %f223, %f224, %f222;
	add.s32 	%r112, %r112, 4;
$L__BB1_10:
	setp.eq.s32 	%p36, %r14, 0;
	@%p36 bra 	$L__BB1_49;
	setp.eq.s32 	%p37, %r14, 1;
	@%p37 bra 	$L__BB1_13;
	add.s32 	%r103, %r112, %r3;
	mul.wide.u32 	%rd138, %r103, 4;
	add.s64 	%rd139, %rd2, %rd138;
	ld.global.f32 	%f226, [%rd139];
	mad.lo.s32 	%r104, %r112, %r66, %r2;
	mul.wide.s32 	%rd140, %r104, 4;
	add.s64 	%rd141, %rd1, %rd140;
	ld.global.f32 	%f227, [%rd141];
	fma.rn.f32 	%f228, %f226, %f227, %f264;
	cvt.u64.u32 	%rd142, %r3;
	cvt.u64.u32 	%rd143, %r112;
	add.s64 	%rd144, %rd143, %rd142;
	shl.b64 	%rd145, %rd144, 2;
	add.s64 	%rd146, %rd2, %rd145;
	ld.global.f32 	%f229, [%rd146+4];
	mul.wide.s32 	%rd147, %r66, 4;
	add.s64 	%rd148, %rd141, %rd147;
	ld.global.f32 	%f230, [%rd148];
	fma.rn.f32 	%f264, %f229, %f230, %f228;
	add.s32 	%r112, %r112, 2;
$L__BB1_13:
	and.b32  	%r105, %r67, 1;
	setp.eq.b32 	%p38, %r105, 1;
	not.pred 	%p39, %p38;
	@%p39 bra 	$L__BB1_49;
	add.s32 	%r106, %r112, %r3;
	mul.wide.u32 	%rd149, %r106, 4;
	add.s64 	%rd150, %rd2, %rd149;
	ld.global.f32 	%f231, [%rd150];
	mad.lo.s32 	%r107, %r112, %r66, %r2;
	mul.wide.s32 	%rd151, %r107, 4;
	add.s64 	%rd152, %rd1, %rd151;
	ld.global.f32 	%f232, [%rd152];
	fma.rn.f32 	%f264, %f231, %f232, %f264;
	bra.uni 	$L__BB1_49;
$L__BB1_15:
	and.b32  	%r19, %r67, 7;
	setp.lt.u32 	%p24, %r67, 8;
	mov.f32 	%f264, 0f00000000;
	mov.b32 	%r117, 0;
	@%p24 bra 	$L__BB1_18;
	and.b32  	%r117, %r67, 2147483640;
	neg.s32 	%r115, %r117;
	mul.wide.u32 	%rd87, %r3, 4;
	add.s64 	%rd88, %rd87, %rd2;
	add.s64 	%rd157, %rd88, 16;
	add.s64 	%rd7, %rd1, 16;
	mov.f32 	%f264, 0f00000000;
	mov.u32 	%r114, %r4;
$L__BB1_17:
	.pragma "nounroll";
	mul.wide.s32 	%rd89, %r114, 4;
	add.s64 	%rd90, %rd7, %rd89;
	ld.global.f32 	%f144, [%rd157+-16];
	ld.global.f32 	%f145, [%rd90+-16];
	fma.rn.f32 	%f146, %f144, %f145, %f264;
	ld.global.f32 	%f147, [%rd157+-12];
	ld.global.f32 	%f148, [%rd90+-12];
	fma.rn.f32 	%f149, %f147, %f148, %f146;
	ld.global.f32 	%f150, [%rd157+-8];
	ld.global.f32 	%f151, [%rd90+-8];
	fma.rn.f32 	%f152, %f150, %f151, %f149;
	ld.global.f32 	%f153, [%rd157+-4];
	ld.global.f32 	%f154, [%rd90+-4];
	fma.rn.f32 	%f155, %f153, %f154, %f152;
	ld.global.f32 	%f156, [%rd157];
	ld.global.f32 	%f157, [%rd90];
	fma.rn.f32 	%f158, %f156, %f157, %f155;
	ld.global.f32 	%f159, [%rd157+4];
	ld.global.f32 	%f160, [%rd90+4];
	fma.rn.f32 	%f161, %f159, %f160, %f158;
	ld.global.f32 	%f162, [%rd157+8];
	ld.global.f32 	%f163, [%rd90+8];
	fma.rn.f32 	%f164, %f162, %f163, %f161;
	ld.global.f32 	%f165, [%rd157+12];
	ld.global.f32 	%f166, [%rd90+12];
	fma.rn.f32 	%f264, %f165, %f166, %f164;
	add.s32 	%r115, %r115, 8;
	add.s64 	%rd157, %rd157, 32;
	add.s32 	%r114, %r114, 8;
	setp.ne.s32 	%p25, %r115, 0;
	@%p25 bra 	$L__BB1_17;
$L__BB1_18:
	setp.eq.s32 	%p26, %r19, 0;
	@%p26 bra 	$L__BB1_49;
	and.b32  	%r27, %r67, 3;
	setp.lt.u32 	%p27, %r19, 4;
	@%p27 bra 	$L__BB1_21;
	add.s32 	%r93, %r117, %r3;
	mul.wide.u32 	%rd91, %r93, 4;
	add.s64 	%rd92, %rd2, %rd91;
	ld.global.f32 	%f168, [%rd92];
	add.s32 	%r94, %r117, %r4;
	mul.wide.s32 	%rd93, %r94, 4;
	add.s64 	%rd94, %rd1, %rd93;
	ld.global.f32 	%f169, [%rd94];
	fma.rn.f32 	%f170, %f168, %f169, %f264;
	cvt.u64.u32 	%rd95, %r3;
	cvt.u64.u32 	%rd96, %r117;
	add.s64 	%rd97, %rd96, %rd95;
	shl.b64 	%rd98, %rd97, 2;
	add.s64 	%rd99, %rd2, %rd98;
	ld.global.f32 	%f171, [%rd99+4];
	ld.global.f32 	%f172, [%rd94+4];
	fma.rn.f32 	%f173, %f171, %f172, %f170;
	ld.global.f32 	%f174, [%rd99+8];
	ld.global.f32 	%f175, [%rd94+8];
	fma.rn.f32 	%f176, %f174, %f175, %f173;
	ld.global.f32 	%f177, [%rd99+12];
	ld.global.f32 	%f178, [%rd94+12];
	fma.rn.f32 	%f264, %f177, %f178, %f176;
	add.s32 	%r117, %r117, 4;
$L__BB1_21:
	setp.eq.s32 	%p28, %r27, 0;
	@%p28 bra 	$L__BB1_49;
	setp.eq.s32 	%p29, %r27, 1;
	@%p29 bra 	$L__BB1_24;
	add.s32 	%r95, %r117, %r3;
	mul.wide.u32 	%rd100, %r95, 4;
	add.s64 	%rd101, %rd2, %rd100;
	ld.global.f32 	%f180, [%rd101];
	add.s32 	%r96, %r117, %r4;
	mul.wide.s32 	%rd102, %r96, 4;
	add.s64 	%rd103, %rd1, %rd102;
	ld.global.f32 	%f181, [%rd103];
	fma.rn.f32 	%f182, %f180, %f181, %f264;
	cvt.u64.u32 	%rd104, %r3;
	cvt.u64.u32 	%rd105, %r117;
	add.s64 	%rd106, %rd105, %rd104;
	shl.b64 	%rd107, %rd106, 2;
	add.s64 	%rd108, %rd2, %rd107;
	ld.global.f32 	%f183, [%rd108+4];
	ld.global.f32 	%f184, [%rd103+4];
	fma.rn.f32 	%f264, %f183, %f184, %f182;
	add.s32 	%r117, %r117, 2;
$L__BB1_24:
	and.b32  	%r97, %r67, 1;
	setp.eq.b32 	%p30, %r97, 1;
	not.pred 	%p31, %p30;
	@%p31 bra 	$L__BB1_49;
	add.s32 	%r98, %r117, %r3;
	mul.wide.u32 	%rd109, %r98, 4;
	add.s64 	%rd110, %rd2, %rd109;
	ld.global.f32 	%f185, [%rd110];
	add.s32 	%r99, %r117, %r4;
	mul.wide.s32 	%rd111, %r99, 4;
	add.s64 	%rd112, %rd1, %rd111;
	ld.global.f32 	%f186, [%rd112];
	fma.rn.f32 	%f264, %f185, %f186, %f264;
	bra.uni 	$L__BB1_49;
$L__BB1_26:
	setp.ne.s32 	%p6, %r69, 0;
	@%p6 bra 	$L__BB1_38;
	and.b32  	%r32, %r67, 7;
	setp.lt.u32 	%p15, %r67, 8;
	mov.f32 	%f264, 0f00000000;
	mov.b32 	%r123, 0;
	@%p15 bra 	$L__BB1_30;
	and.b32  	%r123, %r67, 2147483640;
	neg.s32 	%r121, %r123;
	shl.b32 	%r35, %r66, 3;
	shl.b32 	%r36, %r65, 3;
	mov.f32 	%f264, 0f00000000;
	mul.wide.s32 	%rd47, %r65, 4;
	mul.wide.s32 	%rd49, %r66, 4;
	mov.u32 	%r119, %r1;
	mov.u32 	%r120, %r2;
$L__BB1_29:
	.pragma "nounroll";
	mul.wide.s32 	%rd43, %r119, 4;
	add.s64 	%rd44, %rd2, %rd43;
	ld.global.f32 	%f98, [%rd44];
	mul.wide.s32 	%rd45, %r120, 4;
	add.s64 	%rd46, %rd1, %rd45;
	ld.global.f32 	%f99, [%rd46];
	fma.rn.f32 	%f100, %f98, %f99, %f264;
	add.s64 	%rd48, %rd44, %rd47;
	ld.global.f32 	%f101, [%rd48];
	add.s64 	%rd50, %rd46, %rd49;
	ld.global.f32 	%f102, [%rd50];
	fma.rn.f32 	%f103, %f101, %f102, %f100;
	add.s64 	%rd51, %rd48, %rd47;
	ld.global.f32 	%f104, [%rd51];
	add.s64 	%rd52, %rd50, %rd49;
	ld.global.f32 	%f105, [%rd52];
	fma.rn.f32 	%f106, %f104, %f105, %f103;
	add.s64 	%rd53, %rd51, %rd47;
	ld.global.f32 	%f107, [%rd53];
	add.s64 	%rd54, %rd52, %rd49;
	ld.global.f32 	%f108, [%rd54];
	fma.rn.f32 	%f109, %f107, %f108, %f106;
	add.s64 	%rd55, %rd53, %rd47;
	ld.global.f32 	%f110, [%rd55];
	add.s64 	%rd56, %rd54, %rd49;
	ld.global.f32 	%f111, [%rd56];
	fma.rn.f32 	%f112, %f110, %f111, %f109;
	add.s64 	%rd57, %rd55, %rd47;
	ld.global.f32 	%f113, [%rd57];
	add.s64 	%rd58, %rd56, %rd49;
	ld.global.f32 	%f114, [%rd58];
	fma.rn.f32 	%f115, %f113, %f114, %f112;
	add.s64 	%rd59, %rd57, %rd47;
	ld.global.f32 	%f116, [%rd59];
	add.s64 	%rd60, %rd58, %rd49;
	ld.global.f32 	%f117, [%rd60];
	fma.rn.f32 	%f118, %f116, %f117, %f115;
	add.s64 	%rd61, %rd59, %rd47;
	ld.global.f32 	%f119, [%rd61];
	add.s64 	%rd62, %rd60, %rd49;
	ld.global.f32 	%f120, [%rd62];
	fma.rn.f32 	%f264, %f119, %f120, %f118;
	add.s32 	%r121, %r121, 8;
	add.s32 	%r120, %r120, %r35;
	add.s32 	%r119, %r119, %r36;
	setp.ne.s32 	%p16, %r121, 0;
	@%p16 bra 	$L__BB1_29;
$L__BB1_30:
	setp.eq.s32 	%p17, %r32, 0;
	@%p17 bra 	$L__BB1_49;
	and.b32  	%r44, %r67, 3;
	setp.lt.u32 	%p18, %r32, 4;
	@%p18 bra 	$L__BB1_33;
	mad.lo.s32 	%r85, %r123, %r65, %r1;
	mul.wide.s32 	%rd63, %r85, 4;
	add.s64 	%rd64, %rd2, %rd63;
	ld.global.f32 	%f122, [%rd64];
	mad.lo.s32 	%r86, %r123, %r66, %r2;
	mul.wide.s32 	%rd65, %r86, 4;
	add.s64 	%rd66, %rd1, %rd65;
	ld.global.f32 	%f123, [%rd66];
	fma.rn.f32 	%f124, %f122, %f123, %f264;
	mul.wide.s32 	%rd67, %r65, 4;
	add.s64 	%rd68, %rd64, %rd67;
	ld.global.f32 	%f125, [%rd68];
	mul.wide.s32 	%rd69, %r66, 4;
	add.s64 	%rd70, %rd66, %rd69;
	ld.global.f32 	%f126, [%rd70];
	fma.rn.f32 	%f127, %f125, %f126, %f124;
	add.s64 	%rd71, %rd68, %rd67;
	ld.global.f32 	%f128, [%rd71];
	add.s64 	%rd72, %rd70, %rd69;
	ld.global.f32 	%f129, [%rd72];
	fma.rn.f32 	%f130, %f128, %f129, %f127;
	add.s64 	%rd73, %rd71, %rd67;
	ld.global.f32 	%f131, [%rd73];
	add.s64 	%rd74, %rd72, %rd69;
	ld.global.f32 	%f132, [%rd74];
	fma.rn.f32 	%f264, %f131, %f132, %f130;
	add.s32 	%r123, %r123, 4;
$L__BB1_33:
	setp.eq.s32 	%p19, %r44, 0;
	@%p19 bra 	$L__BB1_49;
	setp.eq.s32 	%p20, %r44, 1;
	@%p20 bra 	$L__BB1_36;
	mad.lo.s32 	%r87, %r123, %r65, %r1;
	mul.wide.s32 	%rd75, %r87, 4;
	add.s64 	%rd76, %rd2, %rd75;
	ld.global.f32 	%f134, [%rd76];
	mad.lo.s32 	%r88, %r123, %r66, %r2;
	mul.wide.s32 	%rd77, %r88, 4;
	add.s64 	%rd78, %rd1, %rd77;
	ld.global.f32 	%f135, [%rd78];
	fma.rn.f32 	%f136, %f134, %f135, %f264;
	mul.wide.s32 	%rd79, %r65, 4;
	add.s64 	%rd80, %rd76, %rd79;
	ld.global.f32 	%f137, [%rd80];
	mul.wide.s32 	%rd81, %r66, 4;
	add.s64 	%rd82, %rd78, %rd81;
	ld.global.f32 	%f138, [%rd82];
	fma.rn.f32 	%f264, %f137, %f138, %f136;
	add.s32 	%r123, %r123, 2;
$L__BB1_36:
	and.b32  	%r89, %r67, 1;
	setp.eq.b32 	%p21, %r89, 1;
	not.pred 	%p22, %p21;
	@%p22 bra 	$L__BB1_49;
	mad.lo.s32 	%r90, %r123, %r65, %r1;
	mul.wide.s32 	%rd83, %r90, 4;
	add.s64 	%rd84, %rd2, %rd83;
	ld.global.f32 	%f139, [%rd84];
	mad.lo.s32 	%r91, %r123, %r66, %r2;
	mul.wide.s32 	%rd85, %r91, 4;
	add.s64 	%rd86, %rd1, %rd85;
	ld.global.f32 	%f140, [%rd86];
	fma.rn.f32 	%f264, %f139, %f140, %f264;
	bra.uni 	$L__BB1_49;
$L__BB1_38:
	and.b32  	%r49, %r67, 7;
	setp.lt.u32 	%p7, %r67, 8;
	mov.f32 	%f264, 0f00000000;
	mov.b32 	%r129, 0;
	@%p7 bra 	$L__BB1_41;
	and.b32  	%r129, %r67, 2147483640;
	neg.s32 	%r127, %r129;
	shl.b32 	%r52, %r65, 3;
	mov.f32 	%f264, 0f00000000;
	mul.wide.s32 	%rd17, %r65, 4;
	mov.u32 	%r125, %r4;
	mov.u32 	%r126, %r1;
$L__BB1_40:
	.pragma "nounroll";
	mul.wide.s32 	%rd13, %r125, 4;
	add.s64 	%rd14, %rd1, %rd13;
	mul.wide.s32 	%rd15, %r126, 4;
	add.s64 	%rd16, %rd2, %rd15;
	ld.global.f32 	%f52, [%rd16];
	ld.global.f32 	%f53, [%rd14];
	fma.rn.f32 	%f54, %f52, %f53, %f264;
	add.s64 	%rd18, %rd16, %rd17;
	ld.global.f32 	%f55, [%rd18];
	ld.global.f32 	%f56, [%rd14+4];
	fma.rn.f32 	%f57, %f55, %f56, %f54;
	add.s64 	%rd19, %rd18, %rd17;
	ld.global.f32 	%f58, [%rd19];
	ld.global.f32 	%f59, [%rd14+8];
	fma.rn.f32 	%f60, %f58, %f59, %f57;
	add.s64 	%rd20, %rd19, %rd17;
	ld.global.f32 	%f61, [%rd20];
	ld.global.f32 	%f62, [%rd14+12];
	fma.rn.f32 	%f63, %f61, %f62, %f60;
	add.s64 	%rd21, %rd20, %rd17;
	ld.global.f32 	%f64, [%rd21];
	ld.global.f32 	%f65, [%rd14+16];
	fma.rn.f32 	%f66, %f64, %f65, %f63;
	add.s64 	%rd22, %rd21, %rd17;
	ld.global.f32 	%f67, [%rd22];
	ld.global.f32 	%f68, [%rd14+20];
	fma.rn.f32 	%f69, %f67, %f68, %f66;
	add.s64 	%rd23, %rd22, %rd17;
	ld.global.f32 	%f70, [%rd23];
	ld.global.f32 	%f71, [%rd14+24];
	fma.rn.f32 	%f72, %f70, %f71, %f69;
	add.s64 	%rd24, %rd23, %rd17;
	ld.global.f32 	%f73, [%rd24];
	ld.global.f32 	%f74, [%rd14+28];
	fma.rn.f32 	%f264, %f73, %f74, %f72;
	add.s32 	%r127, %r127, 8;
	add.s32 	%r126, %r126, %r52;
	add.s32 	%r125, %r125, 8;
	setp.ne.s32 	%p8, %r127, 0;
	@%p8 bra 	$L__BB1_40;
$L__BB1_41:
	setp.eq.s32 	%p9, %r49, 0;
	@%p9 bra 	$L__BB1_49;
	and.b32  	%r60, %r67, 3;
	setp.lt.u32 	%p10, %r49, 4;
	@%p10 bra 	$L__BB1_44;
	mad.lo.s32 	%r77, %r129, %r65, %r1;
	mul.wide.s32 	%rd25, %r77, 4;
	add.s64 	%rd26, %rd2, %rd25;
	ld.global.f32 	%f76, [%rd26];
	add.s32 	%r78, %r129, %r4;
	mul.wide.s32 	%rd27, %r78, 4;
	add.s64 	%rd28, %rd1, %rd27;
	ld.global.f32 	%f77, [%rd28];
	fma.rn.f32 	%f78, %f76, %f77, %f264;
	mul.wide.s32 	%rd29, %r65, 4;
	add.s64 	%rd30, %rd26, %rd29;
	ld.global.f32 	%f79, [%rd30];
	ld.global.f32 	%f80, [%rd28+4];
	fma.rn.f32 	%f81, %f79, %f80, %f78;
	add.s64 	%rd31, %rd30, %rd29;
	ld.global.f32 	%f82, [%rd31];
	ld.global.f32 	%f83, [%rd28+8];
	fma.rn.f32 	%f84, %f82, %f83, %f81;
	add.s64 	%rd32, %rd31, %rd29;
	ld.global.f32 	%f85, [%rd32];
	ld.global.f32 	%f86, [%rd28+12];
	fma.rn.f32 	%f264, %f85, %f86, %f84;
	add.s32 	%r129, %r129, 4;
$L__BB1_44:
	setp.eq.s32 	%p11, %r60, 0;
	@%p11 bra 	$L__BB1_49;
	setp.eq.s32 	%p12, %r60, 1;
	@%p12 bra 	$L__BB1_47;
	mad.lo.s32 	%r79, %r129, %r65, %r1;
	mul.wide.s32 	%rd33, %r79, 4;
	add.s64 	%rd34, %rd2, %rd33;
	ld.global.f32 	%f88, [%rd34];
	add.s32 	%r80, %r129, %r4;
	mul.wide.s32 	%rd35, %r80, 4;
	add.s64 	%rd36, %rd1, %rd35;
	ld.global.f32 	%f89, [%rd36];
	fma.rn.f32 	%f90, %f88, %f89, %f264;
	mul.wide.s32 	%rd37, %r65, 4;
	add.s64 	%rd38, %rd34, %rd37;
	ld.global.f32 	%f91, [%rd38];
	ld.global.f32 	%f92, [%rd36+4];
	fma.rn.f32 	%f264, %f91, %f92, %f90;
	add.s32 	%r129, %r129, 2;
$L__BB1_47:
	and.b32  	%r81, %r67, 1;
	setp.eq.b32 	%p13, %r81, 1;
	not.pred 	%p14, %p13;
	@%p14 bra 	$L__BB1_49;
	mad.lo.s32 	%r82, %r129, %r65, %r1;
	mul.wide.s32 	%rd39, %r82, 4;
	add.s64 	%rd40, %rd2, %rd39;
	ld.global.f32 	%f93, [%rd40];
	add.s32 	%r83, %r129, %r4;
	mul.wide.s32 	%rd41, %r83, 4;
	add.s64 	%rd42, %rd1, %rd41;
	ld.global.f32 	%f94, [%rd42];
	fma.rn.f32 	%f264, %f93, %f94, %f264;
$L__BB1_49:
	mad.lo.s32 	%r108, %r66, %r1, %r2;
	cvta.to.global.u64 	%rd153, %rd10;
	mul.wide.s32 	%rd154, %r108, 4;
	add.s64 	%rd155, %rd153, %rd154;
	ld.global.f32 	%f233, [%rd155];
	mul.f32 	%f234, %f47, %f233;
	fma.rn.f32 	%f235, %f46, %f264, %f234;
	st.global.f32 	[%rd155], %f235;
$L__BB1_50:
	ret;

}


// ===== COMPILED SASS (sm_100) =====

	.target	sm_100

	.elftype	@"ET_EXEC"


//--------------------- .note.nv.tkinfo           --------------------------
	.section	.note.nv.tkinfo,"",@"SHT_NOTE"
	.sectionflags	@"SHF_NOTE_NV_TKINFO"
	.tkinfo
        /*0018*/ 	.word	0x00000002
        /*0030*/ 	.string	""
        /*0030*/ 	.string	"ptxas"
        /*0030*/ 	.string	"Cuda compilation tools, release 13.0, V13.0.88"
        /*0030*/ 	.string	"Build cuda_13.0.r13.0/compiler.36424714_0"
        /*0030*/ 	.string	"-arch sm_100 -m 64 "



//--------------------- .note.nv.cuinfo           --------------------------
	.section	.note.nv.cuinfo,"",@"SHT_NOTE"
	.sectionflags	@"SHF_NOTE_NV_CUINFO"
        /*0018*/ 	.short	0x0002
        /*001a*/ 	.short	0x0064
        /*001c*/ 	.short	0x0082
	.zero		2


//--------------------- .nv.info                  --------------------------
	.section	.nv.info,"",@"SHT_CUDA_INFO"
	.align	4


	//----- nvinfo : EIATTR_REGCOUNT
	.align		4
        /*0000*/ 	.byte	0x04, 0x2f
        /*0002*/ 	.short	(.L_1 - .L_0)
	.align		4
.L_0:
        /*0004*/ 	.word	index@(_Z14gemm_naive_outiiifPKfS0_fS0_Pf)
        /*0008*/ 	.word	0x00000020


	//----- nvinfo : EIATTR_FRAME_SIZE
	.align		4
.L_1:
        /*000c*/ 	.byte	0x04, 0x11
        /*000e*/ 	.short	(.L_3 - .L_2)
	.align		4
.L_2:
        /*0010*/ 	.word	index@(_Z14gemm_naive_outiiifPKfS0_fS0_Pf)
        /*0014*/ 	.word	0x00000000


	//----- nvinfo : EIATTR_REGCOUNT
	.align		4
.L_3:
        /*0018*/ 	.byte	0x04, 0x2f
        /*001a*/ 	.short	(.L_5 - .L_4)
	.align		4
.L_4:
        /*001c*/ 	.word	index@(_Z24gemm_naive_inplace_transiiifPKfS0_fPfii)
        /*0020*/ 	.word	0x00000020


	//----- nvinfo : EIATTR_FRAME_SIZE
	.align		4
.L_5:
        /*0024*/ 	.byte	0x04, 0x11
        /*0026*/ 	.short	(.L_7 - .L_6)
	.align		4
.L_6:
        /*0028*/ 	.word	index@(_Z24gemm_naive_inplace_transiiifPKfS0_fPfii)
        /*002c*/ 	.word	0x00000000


	//----- nvinfo : EIATTR_MIN_STACK_SIZE
	.align		4
.L_7:
        /*0030*/ 	.byte	0x04, 0x12
        /*0032*/ 	.short	(.L_9 - .L_8)
	.align		4
.L_8:
        /*0034*/ 	.word	index@(_Z24gemm_naive_inplace_transiiifPKfS0_fPfii)
        /*0038*/ 	.word	0x00000000


	//----- nvinfo : EIATTR_MIN_STACK_SIZE
	.align		4
.L_9:
        /*003c*/ 	.byte	0x04, 0x12
        /*003e*/ 	.short	(.L_11 - .L_10)
	.align		4
.L_10:
        /*0040*/ 	.word	index@(_Z14gemm_naive_outiiifPKfS0_fS0_Pf)
        /*0044*/ 	.word	0x00000000
.L_11:


//--------------------- .nv.compat                --------------------------
	.section	.nv.compat,"",@"SHT_CUDA_COMPAT_INFO"
	.align	4
        /*0000*/ 	.byte	0x02, 0x09, 0x00, 0x00, 0x02, 0x02, 0x01, 0x00, 0x02, 0x05, 0x05, 0x00, 0x03, 0x07, 0x01, 0x01
        /*0010*/ 	.byte	0x02, 0x03, 0x00, 0x00, 0x02, 0x06, 0x01, 0x00, 0x04, 0x0b, 0x08, 0x00, 0x09, 0x00, 0x00, 0x00
        /*0020*/ 	.byte	0x00, 0x00, 0x00, 0x00


//--------------------- .nv.info._Z24gemm_naive_inplace_transiiifPKfS0_fPfii --------------------------
	.section	.nv.info._Z24gemm_naive_inplace_transiiifPKfS0_fPfii,"",@"SHT_CUDA_INFO"
	.sectionflags	@""
	.align	4


	//----- nvinfo : EIATTR_CUDA_API_VERSION
	.align		4
        /*0000*/ 	.byte	0x04, 0x37
        /*0002*/ 	.short	(.L_13 - .L_12)
.L_12:
        /*0004*/ 	.word	0x00000082


	//----- nvinfo : EIATTR_KPARAM_INFO
	.align		4
.L_13:
        /*0008*/ 	.byte	0x04, 0x17
        /*000a*/ 	.short	(.L_15 - .L_14)
.L_14:
        /*000c*/ 	.word	0x00000000
        /*0010*/ 	.short	0x0009
        /*0012*/ 	.short	0x0034
        /*0014*/ 	.byte	0x00, 0xf0, 0x11, 0x00


	//----- nvinfo : EIATTR_KPARAM_INFO
	.align		4
.L_15:
        /*0018*/ 	.byte	0x04, 0x17
        /*001a*/ 	.short	(.L_17 - .L_16)
.L_16:
        /*001c*/ 	.word	0x00000000
        /*0020*/ 	.short	0x0008
        /*0022*/ 	.short	0x0030
        /*0024*/ 	.byte	0x00, 0xf0, 0x11, 0x00


	//----- nvinfo : EIATTR_KPARAM_INFO
	.align		4
.L_17:
        /*0028*/ 	.byte	0x04, 0x17
        /*002a*/ 	.short	(.L_19 - .L_18)
.L_18:
        /*002c*/ 	.word	0x00000000
        /*0030*/ 	.short	0x0007
        /*0032*/ 	.short	0x0028
        /*0034*/ 	.byte	0x00, 0xf5, 0x21, 0x00


	//----- nvinfo : EIATTR_KPARAM_INFO
	.align		4
.L_19:
        /*0038*/ 	.byte	0x04, 0x17
        /*003a*/ 	.short	(.L_21 - .L_20)
.L_20:
        /*003c*/ 	.word	0x00000000
        /*0040*/ 	.short	0x0006
        /*0042*/ 	.short	0x0020
        /*0044*/ 	.byte	0x00, 0xf0, 0x11, 0x00


	//----- nvinfo : EIATTR_KPARAM_INFO
	.align		4
.L_21:
        /*0048*/ 	.byte	0x04, 0x17
        /*004a*/ 	.short	(.L_23 - .L_22)
.L_22:
        /*004c*/ 	.word	0x00000000
        /*0050*/ 	.short	0x0005
        /*0052*/ 	.short	0x0018
        /*0054*/ 	.byte	0x00, 0xf5, 0x21, 0x00


	//----- nvinfo : EIATTR_KPARAM_INFO
	.align		4
.L_23:
        /*0058*/ 	.byte	0x04, 0x17
        /*005a*/ 	.short	(.L_25 - .L_24)
.L_24:
        /*005c*/ 	.word	0x00000000
        /*0060*/ 	.short	0x0004
        /*0062*/ 	.short	0x0010
        /*0064*/ 	.byte	0x00, 0xf5, 0x21, 0x00


	//----- nvinfo : EIATTR_KPARAM_INFO
	.align		4
.L_25:
        /*0068*/ 	.byte	0x04, 0x17
        /*006a*/ 	.short	(.L_27 - .L_26)
.L_26:
        /*006c*/ 	.word	0x00000000
        /*0070*/ 	.short	0x0003
        /*0072*/ 	.short	0x000c
        /*0074*/ 	.byte	0x00, 0xf0, 0x11, 0x00


	//----- nvinfo : EIATTR_KPARAM_INFO
	.align		4
.L_27:
        /*0078*/ 	.byte	0x04, 0x17
        /*007a*/ 	.short	(.L_29 - .L_28)
.L_28:
        /*007c*/ 	.word	0x00000000
        /*0080*/ 	.short	0x0002
        /*0082*/ 	.short	0x0008
        /*0084*/ 	.byte	0x00, 0xf0, 0x11, 0x00


	//----- nvinfo : EIATTR_KPARAM_INFO
	.align		4
.L_29:
        /*0088*/ 	.byte	0x04, 0x17
        /*008a*/ 	.short	(.L_31 - .L_30)
.L_30:
        /*008c*/ 	.word	0x00000000
        /*0090*/ 	.short	0x0001
        /*0092*/ 	.short	0x0004
        /*0094*/ 	.byte	0x00, 0xf0, 0x11, 0x00


	//----- nvinfo : EIATTR_KPARAM_INFO
	.align		4
.L_31:
        /*0098*/ 	.byte	0x04, 0x17
        /*009a*/ 	.short	(.L_33 - .L_32)
.L_32:
        /*009c*/ 	.word	0x00000000
        /*00a0*/ 	.short	0x0000
        /*00a2*/ 	.short	0x0000
        /*00a4*/ 	.byte	0x00, 0xf0, 0x11, 0x00


	//----- nvinfo : EIATTR_SPARSE_MMA_MASK
	.align		4
.L_33:
        /*00a8*/ 	.byte	0x03, 0x50
        /*00aa*/ 	.short	0x0000


	//----- nvinfo : EIATTR_MAXREG_COUNT
	.align		4
        /*00ac*/ 	.byte	0x03, 0x1b
        /*00ae*/ 	.short	0x00ff


	//----- nvinfo : EIATTR_MERCURY_ISA_VERSION
	.align		4
        /*00b0*/ 	.byte	0x03, 0x5f
        /*00b2*/ 	.short	0x0101


	//----- nvinfo : EIATTR_VRC_CTA_INIT_COUNT
	.align		4
        /*00b4*/ 	.byte	0x02, 0x4a
	.zero		1
	.zero		1


	//----- nvinfo : EIATTR_EXIT_INSTR_OFFSETS
	.align		4
        /*00b8*/ 	.byte	0x04, 0x1c
        /*00ba*/ 	.short	(.L_35 - .L_34)


	//   ....[0]....
.L_34:
        /*00bc*/ 	.word	0x000000c0


	//   ....[1]....
        /*00c0*/ 	.word	0x00001f30


	//----- nvinfo : EIATTR_CBANK_PARAM_SIZE
	.align		4
.L_35:
        /*00c4*/ 	.byte	0x03, 0x19
        /*00c6*/ 	.short	0x0038


	//----- nvinfo : EIATTR_PARAM_CBANK
	.align		4
        /*00c8*/ 	.byte	0x04, 0x0a
        /*00ca*/ 	.short	(.L_37 - .L_36)
	.align		4
.L_36:
        /*00cc*/ 	.word	index@(.nv.constant0._Z24gemm_naive_inplace_transiiifPKfS0_fPfii)
        /*00d0*/ 	.short	0x0380
        /*00d2*/ 	.short	0x0038


	//----- nvinfo : EIATTR_SW_WAR
	.align		4
.L_37:
        /*00d4*/ 	.byte	0x04, 0x36
        /*00d6*/ 	.short	(.L_39 - .L_38)
.L_38:
        /*00d8*/ 	.word	0x00000008
.L_39:


//--------------------- .nv.info._Z14gemm_naive_outiiifPKfS0_fS0_Pf --------------------------
	.section	.nv.info._Z14gemm_naive_outiiifPKfS0_fS0_Pf,"",@"SHT_CUDA_INFO"
	.sectionflags	@""
	.align	4


	//----- nvinfo : EIATTR_CUDA_API_VERSION
	.align		4
        /*0000*/ 	.byte	0x04, 0x37
        /*0002*/ 	.short	(.L_41 - .L_40)
.L_40:
        /*0004*/ 	.word	0x00000082


	//----- nvinfo : EIATTR_KPARAM_INFO
	.align		4
.L_41:
        /*0008*/ 	.byte	0x04, 0x17
        /*000a*/ 	.short	(.L_43 - .L_42)
.L_42:
        /*000c*/ 	.word	0x00000000
        /*0010*/ 	.short	0x0008
        /*0012*/ 	.short	0x0030
        /*0014*/ 	.byte	0x00, 0xf5, 0x21, 0x00


	//----- nvinfo : EIATTR_KPARAM_INFO
	.align		4
.L_43:
        /*0018*/ 	.byte	0x04, 0x17
        /*001a*/ 	.short	(.L_45 - .L_44)
.L_44:
        /*001c*/ 	.word	0x00000000
        /*0020*/ 	.short	0x0007
        /*0022*/ 	.short	0x0028
        /*0024*/ 	.byte	0x00, 0xf5, 0x21, 0x00


	//----- nvinfo : EIATTR_KPARAM_INFO
	.align		4
.L_45:
        /*0028*/ 	.byte	0x04, 0x17
        /*002a*/ 	.short	(.L_47 - .L_46)
.L_46:
        /*002c*/ 	.word	0x00000000
        /*0030*/ 	.short	0x0006
        /*0032*/ 	.short	0x0020
        /*0034*/ 	.byte	0x00, 0xf0, 0x11, 0x00


	//----- nvinfo : EIATTR_KPARAM_INFO
	.align		4
.L_47:
        /*0038*/ 	.byte	0x04, 0x17
        /*003a*/ 	.short	(.L_49 - .L_48)
.L_48:
        /*003c*/ 	.word	0x00000000
        /*0040*/ 	.short	0x0005
        /*0042*/ 	.short	0x0018
        /*0044*/ 	.byte	0x00, 0xf5, 0x21, 0x00


	//----- nvinfo : EIATTR_KPARAM_INFO
	.align		4
.L_49:
        /*0048*/ 	.byte	0x04, 0x17
        /*004a*/ 	.short	(.L_51 - .L_50)
.L_50:
        /*004c*/ 	.word	0x00000000
        /*0050*/ 	.short	0x0004
        /*0052*/ 	.short	0x0010
        /*0054*/ 	.byte	0x00, 0xf5, 0x21, 0x00


	//----- nvinfo : EIATTR_KPARAM_INFO
	.align		4
.L_51:
        /*0058*/ 	.byte	0x04, 0x17
        /*005a*/ 	.short	(.L_53 - .L_52)
.L_52:
        /*005c*/ 	.word	0x00000000
        /*0060*/ 	.short	0x0003
        /*0062*/ 	.short	0x000c
        /*0064*/ 	.byte	0x00, 0xf0, 0x11, 0x00


	//----- nvinfo : EIATTR_KPARAM_INFO
	.align		4
.L_53:
        /*0068*/ 	.byte	0x04, 0x17
        /*006a*/ 	.short	(.L_55 - .L_54)
.L_54:
        /*006c*/ 	.word	0x00000000
        /*0070*/ 	.short	0x0002
        /*0072*/ 	.short	0x0008
        /*0074*/ 	.byte	0x00, 0xf0, 0x11, 0x00


	//----- nvinfo : EIATTR_KPARAM_INFO
	.align		4
.L_55:
        /*0078*/ 	.byte	0x04, 0x17
        /*007a*/ 	.short	(.L_57 - .L_56)
.L_56:
        /*007c*/ 	.word	0x00000000
        /*0080*/ 	.short	0x0001
        /*0082*/ 	.short	0x0004
        /*0084*/ 	.byte	0x00, 0xf0, 0x11, 0x00


	//----- nvinfo : EIATTR_KPARAM_INFO
	.align		4
.L_57:
        /*0088*/ 	.byte	0x04, 0x17
        /*008a*/ 	.short	(.L_59 - .L_58)
.L_58:
        /*008c*/ 	.word	0x00000000
        /*0090*/ 	.short	0x0000
        /*0092*/ 	.short	0x0000
        /*0094*/ 	.byte	0x00, 0xf0, 0x11, 0x00


	//----- nvinfo : EIATTR_SPARSE_MMA_MASK
	.align		4
.L_59:
        /*0098*/ 	.byte	0x03, 0x50
        /*009a*/ 	.short	0x0000


	//----- nvinfo : EIATTR_MAXREG_COUNT
	.align		4
        /*009c*/ 	.byte	0x03, 0x1b
        /*009e*/ 	.short	0x00ff


	//----- nvinfo : EIATTR_MERCURY_ISA_VERSION
	.align		4
        /*00a0*/ 	.byte	0x03, 0x5f
        /*00a2*/ 	.short	0x0101


	//----- nvinfo : EIATTR_VRC_CTA_INIT_COUNT
	.align		4
        /*00a4*/ 	.byte	0x02, 0x4a
	.zero		1
	.zero		1


	//----- nvinfo : EIATTR_EXIT_INSTR_OFFSETS
	.align		4
        /*00a8*/ 	.byte	0x04, 0x1c
        /*00aa*/ 	.short	(.L_61 - .L_60)


	//   ....[0]....
.L_60:
        /*00ac*/ 	.word	0x000000c0


	//   ....[1]....
        /*00b0*/ 	.word	0x00000950


	//----- nvinfo : EIATTR_CBANK_PARAM_SIZE
	.align		4
.L_61:
        /*00b4*/ 	.byte	0x03, 0x19
        /*00b6*/ 	.short	0x0038


	//----- nvinfo : EIATTR_PARAM_CBANK
	.align		4
        /*00b8*/ 	.byte	0x04, 0x0a
        /*00ba*/ 	.short	(.L_63 - .L_62)
	.align		4
.L_62:
        /*00bc*/ 	.word	index@(.nv.constant0._Z14gemm_naive_outiiifPKfS0_fS0_Pf)
        /*00c0*/ 	.short	0x0380
        /*00c2*/ 	.short	0x0038


	//----- nvinfo : EIATTR_SW_WAR
	.align		4
.L_63:
        /*00c4*/ 	.byte	0x04, 0x36
        /*00c6*/ 	.short	(.L_65 - .L_64)
.L_64:
        /*00c8*/ 	.word	0x00000008
.L_65:


//--------------------- .nv.callgraph             --------------------------
	.section	.nv.callgraph,"",@"SHT_CUDA_CALLGRAPH"
	.align	4
	.sectionentsize	8
	.align		4
        /*0000*/ 	.word	0x00000000
	.align		4
        /*0004*/ 	.word	0xffffffff
	.align		4
        /*0008*/ 	.word	0x00000000
	.align		4
        /*000c*/ 	.word	0xfffffffe
	.align		4
        /*0010*/ 	.word	0x00000000
	.align		4
        /*0014*/ 	.word	0xfffffffd
	.align		4
        /*0018*/ 	.word	0x00000000
	.align		4
        /*001c*/ 	.word	0xfffffffc


//--------------------- .text._Z24gemm_naive_inplace_transiiifPKfS0_fPfii --------------------------
	.section	.text._Z24gemm_naive_inplace_transiiifPKfS0_fPfii,"ax",@progbits
	.align	128
        .global         _Z24gemm_naive_inplace_transiiifPKfS0_fPfii
        .type           _Z24gemm_naive_inplace_transiiifPKfS0_fPfii,@function
        .size           _Z24gemm_naive_inplace_transiiifPKfS0_fPfii,(.L_x_25 - _Z24gemm_naive_inplace_transiiifPKfS0_fPfii)
        .other          _Z24gemm_naive_inplace_transiiifPKfS0_fPfii,@"STO_CUDA_ENTRY STV_DEFAULT"
_Z24gemm_naive_inplace_transiiifPKfS0_fPfii:
.text._Z24gemm_naive_inplace_transiiifPKfS0_fPfii:
[----:B------:R-:W-:Y:S01]  /*0000*/  LDC R1, c[0x0][0x37c] ;  /* 0x0000df00ff017b82 */ /* 0x000fe20000000800 */
[----:B------:R-:W0:Y:S07]  /*0010*/  S2R R5, SR_TID.X ;  /* 0x0000000000057919 */ /* 0x000e2e0000002100 */
[----:B------:R-:W1:Y:S01]  /*0020*/  LDC R3, c[0x0][0x364] ;  /* 0x0000d900ff037b82 */ /* 0x000e620000000800 */
[----:B------:R-:W1:Y:S07]  /*0030*/  S2R R2, SR_TID.Y ;  /* 0x0000000000027919 */ /* 0x000e6e0000002200 */
[----:B------:R-:W0:Y:S08]  /*0040*/  S2UR UR5, SR_CTAID.X ;  /* 0x00000000000579c3 */ /* 0x000e300000002500 */
[----:B------:R-:W0:Y:S08]  /*0050*/  LDC R0, c[0x0][0x360] ;  /* 0x0000d800ff007b82 */ /* 0x000e300000000800 */
[----:B------:R-:W1:Y:S08]  /*0060*/  S2UR UR4, SR_CTAID.Y ;  /* 0x00000000000479c3 */ /* 0x000e700000002600 */
[----:B------:R-:W2:Y:S01]  /*0070*/  LDC.64 R12, c[0x0][0x380] ;  /* 0x0000e000ff0c7b82 */ /* 0x000ea20000000a00 */
[----:B0-----:R-:W-:-:S02]  /*0080*/  IMAD R0, R0, UR5, R5 ;  /* 0x0000000500007c24 */ /* 0x001fc4000f8e0205 */
[----:B-1----:R-:W-:-:S03]  /*0090*/  IMAD R3, R3, UR4, R2 ;  /* 0x0000000403037c24 */ /* 0x002fc6000f8e0202 */
[----:B--2---:R-:W-:-:S04]  /*00a0*/  ISETP.GE.AND P0, PT, R0, R13, PT ;  /* 0x0000000d0000720c */ /* 0x004fc80003f06270 */
[----:B------:R-:W-:-:S13]  /*00b0*/  ISETP.GE.OR P0, PT, R3, R12, P0 ;  /* 0x0000000c0300720c */ /* 0x000fda0000706670 */
[----:B------:R-:W-:Y:S05]  /*00c0*/  @P0 EXIT ;  /* 0x000000000000094d */ /* 0x000fea0003800000 */
[----:B------:R-:W0:Y:S01]  /*00d0*/  LDC R2, c[0x0][0x388] ;  /* 0x0000e200ff027b82 */ /* 0x000e220000000800 */
[----:B------:R-:W1:Y:S01]  /*00e0*/  LDCU.64 UR6, c[0x0][0x358] ;  /* 0x00006b00ff0677ac */ /* 0x000e620008000a00 */
[----:B------:R-:W-:Y:S01]  /*00f0*/  HFMA2 R29, -RZ, RZ, 0, 0 ;  /* 0x00000000ff1d7431 */ /* 0x000fe200000001ff */
[----:B0-----:R-:W-:-:S13]  /*0100*/  ISETP.GE.AND P0, PT, R2, 0x1, PT ;  /* 0x000000010200780c */ /* 0x001fda0003f06270 */
[----:B-1----:R-:W-:Y:S05]  /*0110*/  @!P0 BRA `(.L_x_0) ;  /* 0x0000001c00608947 */ /* 0x002fea0003800000 */
[----:B------:R-:W0:Y:S01]  /*0120*/  LDCU UR4, c[0x0][0x3b0] ;  /* 0x00007600ff0477ac */ /* 0x000e220008000800 */
[----:B------:R-:W-:Y:S01]  /*0130*/  IMAD R18, R0, R2, RZ ;  /* 0x0000000200127224 */ /* 0x000fe200078e02ff */
[----:B0-----:R-:W-:-:S09]  /*0140*/  UISETP.NE.AND UP0, UPT, UR4, URZ, UPT ;  /* 0x000000ff0400728c */ /* 0x001fd2000bf05270 */
[----:B------:R-:W-:Y:S05]  /*0150*/  BRA.U UP0, `(.L_x_1) ;  /* 0x0000000d00c47547 */ /* 0x000fea000b800000 */
[----:B------:R-:W0:Y:S01]  /*0160*/  LDCU UR4, c[0x0][0x3b4] ;  /* 0x00007680ff0477ac */ /* 0x000e220008000800 */
[----:B------:R-:W-:Y:S01]  /*0170*/  IMAD R20, R3, R2, RZ ;  /* 0x0000000203147224 */ /* 0x000fe200078e02ff */
[----:B0-----:R-:W-:-:S09]  /*0180*/  UISETP.NE.AND UP0, UPT, UR4, URZ, UPT ;  /* 0x000000ff0400728c */ /* 0x001fd2000bf05270 */
[----:B------:R-:W-:Y:S05]  /*0190*/  BRA.U UP0, `(.L_x_2) ;  /* 0x0000000500e87547 */ /* 0x000fea000b800000 */
[C---:B------:R-:W-:Y:S01]  /*01a0*/  ISETP.GE.U32.AND P1, PT, R2.reuse, 0x8, PT ;  /* 0x000000080200780c */ /* 0x040fe20003f26070 */
[----:B------:R-:W-:Y:S01]  /*01b0*/  HFMA2 R21, -RZ, RZ, 0, 0 ;  /* 0x00000000ff157431 */ /* 0x000fe200000001ff */
[----:B------:R-:W-:Y:S02]  /*01c0*/  LOP3.LUT R26, R2, 0x7, RZ, 0xc0, !PT ;  /* 0x00000007021a7812 */ /* 0x000fe400078ec0ff */
[----:B------:R-:W-:Y:S02]  /*01d0*/  MOV R29, RZ ;  /* 0x000000ff001d7202 */ /* 0x000fe40000000f00 */
[----:B------:R-:W-:-:S07]  /*01e0*/  ISETP.NE.AND P0, PT, R26, RZ, PT ;  /* 0x000000ff1a00720c */ /* 0x000fce0003f05270 */
[----:B------:R-:W-:Y:S06]  /*01f0*/  @!P1 BRA `(.L_x_3) ;  /* 0x0000000000c49947 */ /* 0x000fec0003800000 */
[----:B------:R-:W0:Y:S01]  /*0200*/  LDC.64 R4, c[0x0][0x390] ;  /* 0x0000e400ff047b82 */ /* 0x000e220000000a00 */
[----:B------:R-:W-:Y:S02]  /*0210*/  LOP3.LUT R21, R2, 0x7ffffff8, RZ, 0xc0, !PT ;  /* 0x7ffffff802157812 */ /* 0x000fe400078ec0ff */
[----:B------:R-:W-:Y:S02]  /*0220*/  MOV R29, RZ ;  /* 0x000000ff001d7202 */ /* 0x000fe40000000f00 */
[----:B------:R-:W-:Y:S02]  /*0230*/  MOV R12, R0 ;  /* 0x00000000000c7202 */ /* 0x000fe40000000f00 */
[----:B------:R-:W-:Y:S01]  /*0240*/  IADD3 R22, PT, PT, -R21, RZ, RZ ;  /* 0x000000ff15167210 */ /* 0x000fe20007ffe1ff */
[----:B0-----:R-:W-:-:S03]  /*0250*/  IMAD.WIDE.U32 R4, R20, 0x4, R4 ;  /* 0x0000000414047825 */ /* 0x001fc600078e0004 */
[----:B------:R-:W-:-:S04]  /*0260*/  IADD3 R6, P1, PT, R4, 0x10, RZ ;  /* 0x0000001004067810 */ /* 0x000fc80007f3e0ff */
[----:B------:R-:W-:-:S09]  /*0270*/  IADD3.X R7, PT, PT, RZ, R5, RZ, P1, !PT ;  /* 0x00000005ff077210 */ /* 0x000fd20000ffe4ff */
.L_x_4:
[----:B------:R-:W0:Y:S01]  /*0280*/  LDC.64 R18, c[0x0][0x398] ;  /* 0x0000e600ff127b82 */ /* 0x000e220000000a00 */
[----:B------:R-:W-:Y:S02]  /*0290*/  MOV R4, R6 ;  /* 0x0000000600047202 */ /* 0x000fe40000000f00 */
[----:B------:R-:W-:-:S05]  /*02a0*/  MOV R5, R7 ;  /* 0x0000000700057202 */ /* 0x000fca0000000f00 */
[----:B------:R-:W2:Y:S04]  /*02b0*/  LDG.E R24, desc[UR6][R4.64+-0x10] ;  /* 0xfffff00604187981 */ /* 0x000ea8000c1e1900 */
[----:B------:R-:W3:Y:S04]  /*02c0*/  LDG.E R23, desc[UR6][R4.64+-0xc] ;  /* 0xfffff40604177981 */ /* 0x000ee8000c1e1900 */
[----:B------:R-:W4:Y:S04]  /*02d0*/  LDG.E R27, desc[UR6][R4.64+-0x8] ;  /* 0xfffff806041b7981 */ /* 0x000f28000c1e1900 */
[----:B------:R-:W5:Y:S01]  /*02e0*/  LDG.E R28, desc[UR6][R4.64+-0x4] ;  /* 0xfffffc06041c7981 */ /* 0x000f62000c1e1900 */
[----:B0-----:R-:W-:-:S05]  /*02f0*/  IMAD.WIDE R18, R12, 0x4, R18 ;  /* 0x000000040c127825 */ /* 0x001fca00078e0212 */
[----:B------:R0:W2:Y:S01]  /*0300*/  LDG.E R25, desc[UR6][R18.64] ;  /* 0x0000000612197981 */ /* 0x0000a2000c1e1900 */
[----:B------:R-:W-:-:S04]  /*0310*/  IMAD.WIDE R16, R13, 0x4, R18 ;  /* 0x000000040d107825 */ /* 0x000fc800078e0212 */
[C---:B------:R-:W-:Y:S02]  /*0320*/  IMAD.WIDE R6, R13.reuse, 0x4, R16 ;  /* 0x000000040d067825 */ /* 0x040fe400078e0210 */
[----:B------:R-:W3:Y:S02]  /*0330*/  LDG.E R16, desc[UR6][R16.64] ;  /* 0x0000000610107981 */ /* 0x000ee4000c1e1900 */
[C---:B------:R-:W-:Y:S02]  /*0340*/  IMAD.WIDE R8, R13.reuse, 0x4, R6 ;  /* 0x000000040d087825 */ /* 0x040fe400078e0206 */
[----:B------:R-:W4:Y:S02]  /*0350*/  LDG.E R6, desc[UR6][R6.64] ;  /* 0x0000000606067981 */ /* 0x000f24000c1e1900 */
[C---:B------:R-:W-:Y:S02]  /*0360*/  IMAD.WIDE R10, R13.reuse, 0x4, R8 ;  /* 0x000000040d0a7825 */ /* 0x040fe400078e0208 */
[----:B------:R-:W5:Y:S02]  /*0370*/  LDG.E R8, desc[UR6][R8.64] ;  /* 0x0000000608087981 */ /* 0x000f64000c1e1900 */
[----:B------:R-:W-:-:S02]  /*0380*/  IMAD.WIDE R14, R13, 0x4, R10 ;  /* 0x000000040d0e7825 */ /* 0x000fc400078e020a */
[----:B------:R-:W5:Y:S04]  /*0390*/  LDG.E R7, desc[UR6][R4.64] ;  /* 0x0000000604077981 */ /* 0x000f68000c1e1900 */
[----:B------:R-:W5:Y:S01]  /*03a0*/  LDG.E R10, desc[UR6][R10.64] ;  /* 0x000000060a0a7981 */ /* 0x000f62000c1e1900 */
[----:B0-----:R-:W-:-:S03]  /*03b0*/  IMAD.WIDE R18, R13, 0x4, R14 ;  /* 0x000000040d127825 */ /* 0x001fc600078e020e */
[----:B------:R-:W5:Y:S04]  /*03c0*/  LDG.E R14, desc[UR6][R14.64] ;  /* 0x000000060e0e7981 */ /* 0x000f68000c1e1900 */
[----:B------:R-:W5:Y:S04]  /*03d0*/  LDG.E R9, desc[UR6][R4.64+0x4] ;  /* 0x0000040604097981 */ /* 0x000f68000c1e1900 */
[----:B------:R-:W5:Y:S04]  /*03e0*/  LDG.E R17, desc[UR6][R18.64] ;  /* 0x0000000612117981 */ /* 0x000f68000c1e1900 */
[----:B------:R-:W5:Y:S01]  /*03f0*/  LDG.E R11, desc[UR6][R4.64+0xc] ;  /* 0x00000c06040b7981 */ /* 0x000f62000c1e1900 */
[----:B--2---:R-:W-:Y:S01]  /*0400*/  FFMA R29, R24, R25, R29 ;  /* 0x00000019181d7223 */ /* 0x004fe2000000001d */
[----:B------:R-:W-:-:S02]  /*0410*/  IMAD.WIDE R24, R13, 0x4, R18 ;  /* 0x000000040d187825 */ /* 0x000fc400078e0212 */
[----:B------:R-:W2:Y:S04]  /*0420*/  LDG.E R18, desc[UR6][R4.64+0x8] ;  /* 0x0000080604127981 */ /* 0x000ea8000c1e1900 */
[----:B------:R-:W2:Y:S01]  /*0430*/  LDG.E R24, desc[UR6][R24.64] ;  /* 0x0000000618187981 */ /* 0x000ea2000c1e1900 */
[----:B---3--:R-:W-:Y:S01]  /*0440*/  FFMA R16, R23, R16, R29 ;  /* 0x0000001017107223 */ /* 0x008fe2000000001d */
[----:B------:R-:W-:-:S03]  /*0450*/  IADD3 R22, PT, PT, R22, 0x8, RZ ;  /* 0x0000000816167810 */ /* 0x000fc60007ffe0ff */
[----:B----4-:R-:W-:Y:S01]  /*0460*/  FFMA R27, R27, R6, R16 ;  /* 0x000000061b1b7223 */ /* 0x010fe20000000010 */
[----:B------:R-:W-:-:S03]  /*0470*/  ISETP.NE.AND P1, PT, R22, RZ, PT ;  /* 0x000000ff1600720c */ /* 0x000fc60003f25270 */
[----:B-----5:R-:W-:Y:S01]  /*0480*/  FFMA R8, R28, R8, R27 ;  /* 0x000000081c087223 */ /* 0x020fe2000000001b */
[----:B------:R-:W-:-:S03]  /*0490*/  IADD3 R6, P2, PT, R4, 0x20, RZ ;  /* 0x0000002004067810 */ /* 0x000fc60007f5e0ff */
[----:B------:R-:W-:-:S04]  /*04a0*/  FFMA R8, R7, R10, R8 ;  /* 0x0000000a07087223 */ /* 0x000fc80000000008 */
[----:B------:R-:W-:Y:S01]  /*04b0*/  FFMA R9, R9, R14, R8 ;  /* 0x0000000e09097223 */ /* 0x000fe20000000008 */
[----:B------:R-:W-:Y:S02]  /*04c0*/  IADD3.X R7, PT, PT, RZ, R5, RZ, P2, !PT ;  /* 0x00000005ff077210 */ /* 0x000fe400017fe4ff */
[----:B------:R-:W-:Y:S01]  /*04d0*/  LEA R12, R13, R12, 0x3 ;  /* 0x0000000c0d0c7211 */ /* 0x000fe200078e18ff */
[----:B--2---:R-:W-:-:S04]  /*04e0*/  FFMA R18, R18, R17, R9 ;  /* 0x0000001112127223 */ /* 0x004fc80000000009 */
[----:B------:R-:W-:Y:S01]  /*04f0*/  FFMA R29, R11, R24, R18 ;  /* 0x000000180b1d7223 */ /* 0x000fe20000000012 */
[----:B------:R-:W-:Y:S06]  /*0500*/  @P1 BRA `(.L_x_4) ;  /* 0xfffffffc005c1947 */ /* 0x000fec000383ffff */
.L_x_3:
[----:B------:R-:W-:Y:S05]  /*0510*/  @!P0 BRA `(.L_x_0) ;  /* 0x0000001800608947 */ /* 0x000fea0003800000 */
[----:B------:R-:W-:Y:S02]  /*0520*/  ISETP.GE.U32.AND P1, PT, R26, 0x4, PT ;  /* 0x000000041a00780c */ /* 0x000fe40003f26070 */
[----:B------:R-:W-:-:S04]  /*0530*/  LOP3.LUT R12, R2, 0x3, RZ, 0xc0, !PT ;  /* 0x00000003020c7812 */ /* 0x000fc800078ec0ff */
[----:B------:R-:W-:-:S07]  /*0540*/  ISETP.NE.AND P0, PT, R12, RZ, PT ;  /* 0x000000ff0c00720c */ /* 0x000fce0003f05270 */
[----:B------:R-:W-:Y:S06]  /*0550*/  @!P1 BRA `(.L_x_5) ;  /* 0x00000000006c9947 */ /* 0x000fec0003800000 */
[----:B------:R-:W0:Y:S01]  /*0560*/  LDC.64 R6, c[0x0][0x398] ;  /* 0x0000e600ff067b82 */ /* 0x000e220000000a00 */
[----:B------:R-:W1:Y:S01]  /*0570*/  LDCU.64 UR4, c[0x0][0x390] ;  /* 0x00007200ff0477ac */ /* 0x000e620008000a00 */
[----:B------:R-:W-:Y:S01]  /*0580*/  IMAD R9, R21, R13, R0 ;  /* 0x0000000d15097224 */ /* 0x000fe200078e0200 */
[CC--:B------:R-:W-:Y:S02]  /*0590*/  IADD3 R5, PT, PT, R20.reuse, R21.reuse, RZ ;  /* 0x0000001514057210 */ /* 0x0c0fe40007ffe0ff */
[----:B------:R-:W-:-:S03]  /*05a0*/  IADD3 R10, P1, PT, R20, R21, RZ ;  /* 0x00000015140a7210 */ /* 0x000fc60007f3e0ff */
[----:B------:R-:W2:Y:S01]  /*05b0*/  LDC.64 R16, c[0x0][0x390] ;  /* 0x0000e400ff107b82 */ /* 0x000ea20000000a00 */
[----:B0-----:R-:W-:-:S04]  /*05c0*/  IMAD.WIDE R6, R9, 0x4, R6 ;  /* 0x0000000409067825 */ /* 0x001fc800078e0206 */
[----:B------:R-:W-:Y:S02]  /*05d0*/  IMAD.WIDE R8, R13, 0x4, R6 ;  /* 0x000000040d087825 */ /* 0x000fe400078e0206 */
[----:B------:R-:W3:Y:S02]  /*05e0*/  LDG.E R6, desc[UR6][R6.64] ;  /* 0x0000000606067981 */ /* 0x000ee4000c1e1900 */
[----:B--2---:R-:W-:Y:S01]  /*05f0*/  IMAD.WIDE.U32 R16, R5, 0x4, R16 ;  /* 0x0000000405107825 */ /* 0x004fe200078e0010 */
[----:B------:R-:W-:Y:S02]  /*0600*/  IADD3.X R5, PT, PT, RZ, RZ, RZ, P1, !PT ;  /* 0x000000ffff057210 */ /* 0x000fe40000ffe4ff */
[----:B-1----:R-:W-:-:S03]  /*0610*/  LEA R4, P1, R10, UR4, 0x2 ;  /* 0x000000040a047c11 */ /* 0x002fc6000f8210ff */
[----:B------:R-:W3:Y:S01]  /*0620*/  LDG.E R16, desc[UR6][R16.64] ;  /* 0x0000000610107981 */ /* 0x000ee2000c1e1900 */
[----:B------:R-:W-:Y:S01]  /*0630*/  LEA.HI.X R5, R10, UR5, R5, 0x2, P1 ;  /* 0x000000050a057c11 */ /* 0x000fe200088f1405 */
[C---:B------:R-:W-:Y:S02]  /*0640*/  IMAD.WIDE R10, R13.reuse, 0x4, R8 ;  /* 0x000000040d0a7825 */ /* 0x040fe400078e0208 */
[----:B------:R-:W2:Y:S04]  /*0650*/  LDG.E R8, desc[UR6][R8.64] ;  /* 0x0000000608087981 */ /* 0x000ea8000c1e1900 */
[----:B------:R-:W2:Y:S01]  /*0660*/  LDG.E R18, desc[UR6][R4.64+0x4] ;  /* 0x0000040604127981 */ /* 0x000ea2000c1e1900 */
[----:B------:R-:W-:-:S03]  /*0670*/  IMAD.WIDE R14, R13, 0x4, R10 ;  /* 0x000000040d0e7825 */ /* 0x000fc600078e020a */
[----:B------:R-:W4:Y:S04]  /*0680*/  LDG.E R22, desc[UR6][R10.64] ;  /* 0x000000060a167981 */ /* 0x000f28000c1e1900 */
[----:B------:R-:W4:Y:S04]  /*0690*/  LDG.E R19, desc[UR6][R4.64+0x8] ;  /* 0x0000080604137981 */ /* 0x000f28000c1e1900 */
[----:B------:R-:W5:Y:S04]  /*06a0*/  LDG.E R23, desc[UR6][R4.64+0xc] ;  /* 0x00000c0604177981 */ /* 0x000f68000c1e1900 */
[----:B------:R-:W5:Y:S01]  /*06b0*/  LDG.E R14, desc[UR6][R14.64] ;  /* 0x000000060e0e7981 */ /* 0x000f62000c1e1900 */
[----:B------:R-:W-:Y:S01]  /*06c0*/  IADD3 R21, PT, PT, R21, 0x4, RZ ;  /* 0x0000000415157810 */ /* 0x000fe20007ffe0ff */
[----:B---3--:R-:W-:-:S04]  /*06d0*/  FFMA R29, R16, R6, R29 ;  /* 0x00000006101d7223 */ /* 0x008fc8000000001d */
[----:B--2---:R-:W-:-:S04]  /*06e0*/  FFMA R18, R18, R8, R29 ;  /* 0x0000000812127223 */ /* 0x004fc8000000001d */
[----:B----4-:R-:W-:-:S04]  /*06f0*/  FFMA R18, R19, R22, R18 ;  /* 0x0000001613127223 */ /* 0x010fc80000000012 */
[----:B-----5:R-:W-:-:S07]  /*0700*/  FFMA R29, R23, R14, R18 ;  /* 0x0000000e171d7223 */ /* 0x020fce0000000012 */
.L_x_5:
[----:B------:R-:W-:Y:S05]  /*0710*/  @!P0 BRA `(.L_x_0) ;  /* 0x0000001400e08947 */ /* 0x000fea0003800000 */
[----:B------:R-:W-:Y:S02]  /*0720*/  ISETP.NE.AND P1, PT, R12, 0x1, PT ;  /* 0x000000010c00780c */ /* 0x000fe40003f25270 */
[----:B------:R-:W-:-:S04]  /*0730*/  LOP3.LUT R2, R2, 0x1, RZ, 0xc0, !PT ;  /* 0x0000000102027812 */ /* 0x000fc800078ec0ff */
[----:B------:R-:W-:-:S07]  /*0740*/  ISETP.NE.U32.AND P0, PT, R2, 0x1, PT ;  /* 0x000000010200780c */ /* 0x000fce0003f05070 */
[----:B------:R-:W-:Y:S06]  /*0750*/  @!P1 BRA `(.L_x_6) ;  /* 0x00000000004c9947 */ /* 0x000fec0003800000 */
[----:B------:R-:W0:Y:S01]  /*0760*/  LDC.64 R6, c[0x0][0x398] ;  /* 0x0000e600ff067b82 */ /* 0x000e220000000a00 */
[----:B------:R-:W1:Y:S01]  /*0770*/  LDCU.64 UR4, c[0x0][0x390] ;  /* 0x00007200ff0477ac */ /* 0x000e620008000a00 */
[C---:B------:R-:W-:Y:S01]  /*0780*/  IADD3 R9, PT, PT, R20.reuse, R21, RZ ;  /* 0x0000001514097210 */ /* 0x040fe20007ffe0ff */
[----:B------:R-:W-:Y:S01]  /*0790*/  IMAD R11, R21, R13, R0 ;  /* 0x0000000d150b7224 */ /* 0x000fe200078e0200 */
[----:B------:R-:W-:-:S04]  /*07a0*/  IADD3 R2, P1, PT, R20, R21, RZ ;  /* 0x0000001514027210 */ /* 0x000fc80007f3e0ff */
[----:B------:R-:W2:Y:S01]  /*07b0*/  LDC.64 R4, c[0x0][0x390] ;  /* 0x0000e400ff047b82 */ /* 0x000ea20000000a00 */
[----:B0-----:R-:W-:-:S04]  /*07c0*/  IMAD.WIDE R6, R11, 0x4, R6 ;  /* 0x000000040b067825 */ /* 0x001fc800078e0206 */
[----:B--2---:R-:W-:Y:S01]  /*07d0*/  IMAD.WIDE.U32 R4, R9, 0x4, R4 ;  /* 0x0000000409047825 */ /* 0x004fe200078e0004 */
[----:B------:R-:W-:Y:S02]  /*07e0*/  IADD3.X R9, PT, PT, RZ, RZ, RZ, P1, !PT ;  /* 0x000000ffff097210 */ /* 0x000fe40000ffe4ff */
[C---:B-1----:R-:W-:Y:S01]  /*07f0*/  LEA R8, P1, R2.reuse, UR4, 0x2 ;  /* 0x0000000402087c11 */ /* 0x042fe2000f8210ff */
[----:B------:R-:W-:Y:S02]  /*0800*/  IMAD.WIDE R10, R13, 0x4, R6 ;  /* 0x000000040d0a7825 */ /* 0x000fe400078e0206 */
[----:B------:R-:W2:Y:S01]  /*0810*/  LDG.E R4, desc[UR6][R4.64] ;  /* 0x0000000604047981 */ /* 0x000ea2000c1e1900 */
[----:B------:R-:W-:-:S03]  /*0820*/  LEA.HI.X R9, R2, UR5, R9, 0x2, P1 ;  /* 0x0000000502097c11 */ /* 0x000fc600088f1409 */
[----:B------:R-:W2:Y:S04]  /*0830*/  LDG.E R6, desc[UR6][R6.64] ;  /* 0x0000000606067981 */ /* 0x000ea8000c1e1900 */
[----:B------:R-:W3:Y:S04]  /*0840*/  LDG.E R8, desc[UR6][R8.64+0x4] ;  /* 0x0000040608087981 */ /* 0x000ee8000c1e1900 */
[----:B------:R-:W3:Y:S01]  /*0850*/  LDG.E R10, desc[UR6][R10.64] ;  /* 0x000000060a0a7981 */ /* 0x000ee2000c1e1900 */
[----:B------:R-:W-:Y:S01]  /*0860*/  IADD3 R21, PT, PT, R21, 0x2, RZ ;  /* 0x0000000215157810 */ /* 0x000fe20007ffe0ff */
[----:B--2---:R-:W-:-:S04]  /*0870*/  FFMA R29, R4, R6, R29 ;  /* 0x00000006041d7223 */ /* 0x004fc8000000001d */
[----:B---3--:R-:W-:-:S07]  /*0880*/  FFMA R29, R8, R10, R29 ;  /* 0x0000000a081d7223 */ /* 0x008fce000000001d */
.L_x_6:
[----:B------:R-:W-:Y:S05]  /*0890*/  @P0 BRA `(.L_x_0) ;  /* 0x0000001400800947 */ /* 0x000fea0003800000 */
[----:B------:R-:W0:Y:S01]  /*08a0*/  LDC.64 R4, c[0x0][0x390] ;  /* 0x0000e400ff047b82 */ /* 0x000e220000000a00 */
[----:B------:R-:W-:Y:S01]  /*08b0*/  IADD3 R9, PT, PT, R20, R21, RZ ;  /* 0x0000001514097210 */ /* 0x000fe20007ffe0ff */
[----:B------:R-:W-:-:S06]  /*08c0*/  IMAD R21, R21, R13, R0 ;  /* 0x0000000d15157224 */ /* 0x000fcc00078e0200 */
[----:B------:R-:W1:Y:S01]  /*08d0*/  LDC.64 R6, c[0x0][0x398] ;  /* 0x0000e600ff067b82 */ /* 0x000e620000000a00 */
[----:B0-----:R-:W-:-:S06]  /*08e0*/  IMAD.WIDE.U32 R4, R9, 0x4, R4 ;  /* 0x0000000409047825 */ /* 0x001fcc00078e0004 */
[----:B------:R-:W2:Y:S01]  /*08f0*/  LDG.E R4, desc[UR6][R4.64] ;  /* 0x0000000604047981 */ /* 0x000ea2000c1e1900 */
[----:B-1----:R-:W-:-:S06]  /*0900*/  IMAD.WIDE R6, R21, 0x4, R6 ;  /* 0x0000000415067825 */ /* 0x002fcc00078e0206 */
[----:B------:R-:W2:Y:S02]  /*0910*/  LDG.E R6, desc[UR6][R6.64] ;  /* 0x0000000606067981 */ /* 0x000ea4000c1e1900 */
[----:B--2---:R-:W-:Y:S01]  /*0920*/  FFMA R29, R4, R6, R29 ;  /* 0x00000006041d7223 */ /* 0x004fe2000000001d */
[----:B------:R-:W-:Y:S06]  /*0930*/  BRA `(.L_x_0) ;  /* 0x0000001400587947 */ /* 0x000fec0003800000 */
.L_x_2:
[C---:B------:R-:W-:Y:S01]  /*0940*/  ISETP.GE.U32.AND P1, PT, R2.reuse, 0x8, PT ;  /* 0x000000080200780c */ /* 0x040fe20003f26070 */
[----:B------:R-:W-:Y:S01]  /*0950*/  HFMA2 R29, -RZ, RZ, 0, 0 ;  /* 0x00000000ff1d7431 */ /* 0x000fe200000001ff */
[----:B------:R-:W-:Y:S02]  /*0960*/  LOP3.LUT R23, R2, 0x7, RZ, 0xc0, !PT ;  /* 0x0000000702177812 */ /* 0x000fe400078ec0ff */
[----:B------:R-:W-:Y:S02]  /*0970*/  MOV R9, RZ ;  /* 0x000000ff00097202 */ /* 0x000fe40000000f00 */
[----:B------:R-:W-:-:S07]  /*0980*/  ISETP.NE.AND P0, PT, R23, RZ, PT ;  /* 0x000000ff1700720c */ /* 0x000fce0003f05270 */
[----:B------:R-:W-:Y:S06]  /*0990*/  @!P1 BRA `(.L_x_7) ;  /* 0x0000000000b89947 */ /* 0x000fec0003800000 */
[----:B------:R-:W0:Y:S01]  /*09a0*/  LDC.64 R4, c[0x0][0x390] ;  /* 0x0000e400ff047b82 */ /* 0x000e220000000a00 */
[----:B------:R-:W1:Y:S01]  /*09b0*/  LDCU.64 UR4, c[0x0][0x398] ;  /* 0x00007300ff0477ac */ /* 0x000e620008000a00 */
[----:B------:R-:W-:Y:S02]  /*09c0*/  LOP3.LUT R9, R2, 0x7ffffff8, RZ, 0xc0, !PT ;  /* 0x7ffffff802097812 */ /* 0x000fe400078ec0ff */
[----:B------:R-:W-:Y:S02]  /*09d0*/  MOV R29, RZ ;  /* 0x000000ff001d7202 */ /* 0x000fe40000000f00 */
[----:B------:R-:W-:Y:S02]  /*09e0*/  MOV R8, R18 ;  /* 0x0000001200087202 */ /* 0x000fe40000000f00 */
[----:B------:R-:W-:Y:S01]  /*09f0*/  IADD3 R10, PT, PT, -R9, RZ, RZ ;  /* 0x000000ff090a7210 */ /* 0x000fe20007ffe1ff */
[----:B-1----:R-:W-:-:S04]  /*0a00*/  UIADD3 UR4, UP0, UPT, UR4, 0x10, URZ ;  /* 0x0000001004047890 */ /* 0x002fc8000ff1e0ff */
[----:B------:R-:W-:Y:S01]  /*0a10*/  UIADD3.X UR5, UPT, UPT, URZ, UR5, URZ, UP0, !UPT ;  /* 0x00000005ff057290 */ /* 0x000fe200087fe4ff */
[----:B0-----:R-:W-:-:S03]  /*0a20*/  IMAD.WIDE.U32 R4, R20, 0x4, R4 ;  /* 0x0000000414047825 */ /* 0x001fc600078e0004 */
[----:B------:R-:W-:-:S04]  /*0a30*/  IADD3 R11, P1, PT, R4, 0x10, RZ ;  /* 0x00000010040b7810 */ /* 0x000fc80007f3e0ff */
[----:B------:R-:W-:-:S09]  /*0a40*/  IADD3.X R12, PT, PT, RZ, R5, RZ, P1, !PT ;  /* 0x00000005ff0c7210 */ /* 0x000fd20000ffe4ff */
.L_x_8:
[----:B------:R-:W-:Y:S02]  /*0a50*/  MOV R4, UR4 ;  /* 0x0000000400047c02 */ /* 0x000fe40008000f00 */
[----:B------:R-:W-:Y:S02]  /*0a60*/  MOV R5, UR5 ;  /* 0x0000000500057c02 */ /* 0x000fe40008000f00 */
[----:B------:R-:W-:Y:S02]  /*0a70*/  MOV R6, R11 ;  /* 0x0000000b00067202 */ /* 0x000fe40000000f00 */
[----:B------:R-:W-:Y:S01]  /*0a80*/  MOV R7, R12 ;  /* 0x0000000c00077202 */ /* 0x000fe20000000f00 */
[----:B------:R-:W-:-:S04]  /*0a90*/  IMAD.WIDE R4, R8, 0x4, R4 ;  /* 0x0000000408047825 */ /* 0x000fc800078e0204 */
[----:B------:R-:W2:Y:S04]  /*0aa0*/  LDG.E R22, desc[UR6][R6.64+-0x10] ;  /* 0xfffff00606167981 */ /* 0x000ea8000c1e1900 */
[----:B------:R-:W2:Y:S04]  /*0ab0*/  LDG.E R19, desc[UR6][R4.64+-0x10] ;  /* 0xfffff00604137981 */ /* 0x000ea8000c1e1900 */
[----:B------:R-:W3:Y:S04]  /*0ac0*/  LDG.E R24, desc[UR6][R6.64+-0xc] ;  /* 0xfffff40606187981 */ /* 0x000ee8000c1e1900 */
[----:B------:R-:W3:Y:S04]  /*0ad0*/  LDG.E R21, desc[UR6][R4.64+-0xc] ;  /* 0xfffff40604157981 */ /* 0x000ee8000c1e1900 */
[----:B------:R-:W4:Y:S04]  /*0ae0*/  LDG.E R15, desc[UR6][R6.64+-0x8] ;  /* 0xfffff806060f7981 */ /* 0x000f28000c1e1900 */
[----:B------:R-:W4:Y:S04]  /*0af0*/  LDG.E R12, desc[UR6][R4.64+-0x8] ;  /* 0xfffff806040c7981 */ /* 0x000f28000c1e1900 */
[----:B------:R-:W5:Y:S04]  /*0b00*/  LDG.E R16, desc[UR6][R6.64+-0x4] ;  /* 0xfffffc0606107981 */ /* 0x000f68000c1e1900 */
[----:B------:R-:W5:Y:S04]  /*0b10*/  LDG.E R11, desc[UR6][R4.64+-0x4] ;  /* 0xfffffc06040b7981 */ /* 0x000f68000c1e1900 */
[----:B------:R-:W5:Y:S04]  /*0b20*/  LDG.E R14, desc[UR6][R6.64] ;  /* 0x00000006060e7981 */ /* 0x000f68000c1e1900 */
[----:B------:R-:W5:Y:S04]  /*0b30*/  LDG.E R17, desc[UR6][R4.64] ;  /* 0x0000000604117981 */ /* 0x000f68000c1e1900 */
[----:B------:R-:W5:Y:S01]  /*0b40*/  LDG.E R26, desc[UR6][R4.64+0xc] ;  /* 0x00000c06041a7981 */ /* 0x000f62000c1e1900 */
[----:B--2---:R-:W-:-:S03]  /*0b50*/  FFMA R29, R22, R19, R29 ;  /* 0x00000013161d7223 */ /* 0x004fc6000000001d */
[----:B------:R-:W2:Y:S04]  /*0b60*/  LDG.E R19, desc[UR6][R6.64+0x4] ;  /* 0x0000040606137981 */ /* 0x000ea8000c1e1900 */
[----:B------:R-:W2:Y:S01]  /*0b70*/  LDG.E R22, desc[UR6][R4.64+0x4] ;  /* 0x0000040604167981 */ /* 0x000ea2000c1e1900 */
[----:B---3--:R-:W-:-:S03]  /*0b80*/  FFMA R28, R24, R21, R29 ;  /* 0x00000015181c7223 */ /* 0x008fc6000000001d */
[----:B------:R-:W3:Y:S04]  /*0b90*/  LDG.E R24, desc[UR6][R6.64+0x8] ;  /* 0x0000080606187981 */ /* 0x000ee8000c1e1900 */
[----:B------:R-:W3:Y:S04]  /*0ba0*/  LDG.E R21, desc[UR6][R4.64+0x8] ;  /* 0x0000080604157981 */ /* 0x000ee8000c1e1900 */
[----:B------:R-:W3:Y:S01]  /*0bb0*/  LDG.E R29, desc[UR6][R6.64+0xc] ;  /* 0x00000c06061d7981 */ /* 0x000ee2000c1e1900 */
[----:B----4-:R-:W-:Y:S01]  /*0bc0*/  FFMA R15, R15, R12, R28 ;  /* 0x0000000c0f0f7223 */ /* 0x010fe2000000001c */
[----:B------:R-:W-:-:S03]  /*0bd0*/  IADD3 R10, PT, PT, R10, 0x8, RZ ;  /* 0x000000080a0a7810 */ /* 0x000fc60007ffe0ff */
[----:B-----5:R-:W-:Y:S01]  /*0be0*/  FFMA R11, R16, R11, R15 ;  /* 0x0000000b100b7223 */ /* 0x020fe2000000000f */
[----:B------:R-:W-:-:S03]  /*0bf0*/  ISETP.NE.AND P1, PT, R10, RZ, PT ;  /* 0x000000ff0a00720c */ /* 0x000fc60003f25270 */
[----:B------:R-:W-:Y:S01]  /*0c00*/  FFMA R14, R14, R17, R11 ;  /* 0x000000110e0e7223 */ /* 0x000fe2000000000b */
[----:B------:R-:W-:Y:S02]  /*0c10*/  IADD3 R11, P2, PT, R6, 0x20, RZ ;  /* 0x00000020060b7810 */ /* 0x000fe40007f5e0ff */
[----:B------:R-:W-:Y:S02]  /*0c20*/  IADD3 R8, PT, PT, R8, 0x8, RZ ;  /* 0x0000000808087810 */ /* 0x000fe40007ffe0ff */
[----:B------:R-:W-:Y:S01]  /*0c30*/  IADD3.X R12, PT, PT, RZ, R7, RZ, P2, !PT ;  /* 0x00000007ff0c7210 */ /* 0x000fe200017fe4ff */
[----:B--2---:R-:W-:-:S04]  /*0c40*/  FFMA R19, R19, R22, R14 ;  /* 0x0000001613137223 */ /* 0x004fc8000000000e */
[----:B---3--:R-:W-:-:S04]  /*0c50*/  FFMA R24, R24, R21, R19 ;  /* 0x0000001518187223 */ /* 0x008fc80000000013 */
[----:B------:R-:W-:Y:S01]  /*0c60*/  FFMA R29, R29, R26, R24 ;  /* 0x0000001a1d1d7223 */ /* 0x000fe20000000018 */
[----:B------:R-:W-:Y:S06]  /*0c70*/  @P1 BRA `(.L_x_8) ;  /* 0xfffffffc00741947 */ /* 0x000fec000383ffff */
.L_x_7:
[----:B------:R-:W-:Y:S05]  /*0c80*/  @!P0 BRA `(.L_x_0) ;  /* 0x0000001000848947 */ /* 0x000fea0003800000 */
[----:B------:R-:W-:Y:S02]  /*0c90*/  ISETP.GE.U32.AND P1, PT, R23, 0x4, PT ;  /* 0x000000041700780c */ /* 0x000fe40003f26070 */
[----:B------:R-:W-:-:S04]  /*0ca0*/  LOP3.LUT R14, R2, 0x3, RZ, 0xc0, !PT ;  /* 0x00000003020e7812 */ /* 0x000fc800078ec0ff */
[----:B------:R-:W-:-:S07]  /*0cb0*/  ISETP.NE.AND P0, PT, R14, RZ, PT ;  /* 0x000000ff0e00720c */ /* 0x000fce0003f05270 */
[----:B------:R-:W-:Y:S06]  /*0cc0*/  @!P1 BRA `(.L_x_9) ;  /* 0x0000000000609947 */ /* 0x000fec0003800000 */
[----:B------:R-:W0:Y:S01]  /*0cd0*/  LDC.64 R10, c[0x0][0x390] ;  /* 0x0000e400ff0a7b82 */ /* 0x000e220000000a00 */
[----:B------:R-:W1:Y:S01]  /*0ce0*/  LDCU.64 UR4, c[0x0][0x390] ;  /* 0x00007200ff0477ac */ /* 0x000e620008000a00 */
[CC--:B------:R-:W-:Y:S02]  /*0cf0*/  IADD3 R5, PT, PT, R20.reuse, R9.reuse, RZ ;  /* 0x0000000914057210 */ /* 0x0c0fe40007ffe0ff */
[-C--:B------:R-:W-:Y:S02]  /*0d00*/  IADD3 R8, P1, PT, R20, R9.reuse, RZ ;  /* 0x0000000914087210 */ /* 0x080fe40007f3e0ff */
[----:B------:R-:W-:Y:S02]  /*0d10*/  IADD3 R15, PT, PT, R18, R9, RZ ;  /* 0x00000009120f7210 */ /* 0x000fe40007ffe0ff */
[----:B------:R-:W2:Y:S01]  /*0d20*/  LDC.64 R6, c[0x0][0x398] ;  /* 0x0000e600ff067b82 */ /* 0x000ea20000000a00 */
[----:B0-----:R-:W-:Y:S01]  /*0d30*/  IMAD.WIDE.U32 R10, R5, 0x4, R10 ;  /* 0x00000004050a7825 */ /* 0x001fe200078e000a */
[----:B------:R-:W-:-:S02]  /*0d40*/  IADD3.X R5, PT, PT, RZ, RZ, RZ, P1, !PT ;  /* 0x000000ffff057210 */ /* 0x000fc40000ffe4ff */
[----:B-1----:R-:W-:-:S03]  /*0d50*/  LEA R4, P1, R8, UR4, 0x2 ;  /* 0x0000000408047c11 */ /* 0x002fc6000f8210ff */
[----:B------:R-:W3:Y:S01]  /*0d60*/  LDG.E R10, desc[UR6][R10.64] ;  /* 0x000000060a0a7981 */ /* 0x000ee2000c1e1900 */
[----:B------:R-:W-:Y:S01]  /*0d70*/  LEA.HI.X R5, R8, UR5, R5, 0x2, P1 ;  /* 0x0000000508057c11 */ /* 0x000fe200088f1405 */
[----:B--2---:R-:W-:-:S04]  /*0d80*/  IMAD.WIDE R6, R15, 0x4, R6 ;  /* 0x000000040f067825 */ /* 0x004fc800078e0206 */
[----:B------:R-:W2:Y:S04]  /*0d90*/  LDG.E R15, desc[UR6][R4.64+0x4] ;  /* 0x00000406040f7981 */ /* 0x000ea8000c1e1900 */
[----:B------:R-:W3:Y:S04]  /*0da0*/  LDG.E R8, desc[UR6][R6.64] ;  /* 0x0000000606087981 */ /* 0x000ee8000c1e1900 */
[----:B------:R-:W2:Y:S04]  /*0db0*/  LDG.E R12, desc[UR6][R6.64+0x4] ;  /* 0x00000406060c7981 */ /* 0x000ea8000c1e1900 */
        /* <DEDUP_REMOVED lines=9> */
.L_x_9:
[----:B------:R-:W-:Y:S05]  /*0e50*/  @!P0 BRA `(.L_x_0) ;  /* 0x0000001000108947 */ /* 0x000fea0003800000 */
[----:B------:R-:W-:Y:S02]  /*0e60*/  ISETP.NE.AND P1, PT, R14, 0x1, PT ;  /* 0x000000010e00780c */ /* 0x000fe40003f25270 */
[----:B------:R-:W-:-:S04]  /*0e70*/  LOP3.LUT R2, R2, 0x1, RZ, 0xc0, !PT ;  /* 0x0000000102027812 */ /* 0x000fc800078ec0ff */
[----:B------:R-:W-:-:S07]  /*0e80*/  ISETP.NE.U32.AND P0, PT, R2, 0x1, PT ;  /* 0x000000010200780c */ /* 0x000fce0003f05070 */
[----:B------:R-:W-:Y:S06]  /*0e90*/  @!P1 BRA `(.L_x_10) ;  /* 0x0000000000489947 */ /* 0x000fec0003800000 */
[----:B------:R-:W0:Y:S01]  /*0ea0*/  LDC.64 R10, c[0x0][0x390] ;  /* 0x0000e400ff0a7b82 */ /* 0x000e220000000a00 */
[----:B------:R-:W1:Y:S01]  /*0eb0*/  LDCU.64 UR4, c[0x0][0x390] ;  /* 0x00007200ff0477ac */ /* 0x000e620008000a00 */
[CC--:B------:R-:W-:Y:S02]  /*0ec0*/  IADD3 R2, P1, PT, R20.reuse, R9.reuse, RZ ;  /* 0x0000000914027210 */ /* 0x0c0fe40007f3e0ff */
[-C--:B------:R-:W-:Y:S02]  /*0ed0*/  IADD3 R5, PT, PT, R20, R9.reuse, RZ ;  /* 0x0000000914057210 */ /* 0x080fe40007ffe0ff */
[----:B------:R-:W-:Y:S02]  /*0ee0*/  IADD3 R15, PT, PT, R18, R9, RZ ;  /* 0x00000009120f7210 */ /* 0x000fe40007ffe0ff */
[----:B------:R-:W2:Y:S01]  /*0ef0*/  LDC.64 R6, c[0x0][0x398] ;  /* 0x0000e600ff067b82 */ /* 0x000ea20000000a00 */
[----:B------:R-:W-:Y:S02]  /*0f00*/  IADD3.X R17, PT, PT, RZ, RZ, RZ, P1, !PT ;  /* 0x000000ffff117210 */ /* 0x000fe40000ffe4ff */
[----:B-1----:R-:W-:Y:S01]  /*0f10*/  LEA R4, P1, R2, UR4, 0x2 ;  /* 0x0000000402047c11 */ /* 0x002fe2000f8210ff */
[----:B0-----:R-:W-:-:S03]  /*0f20*/  IMAD.WIDE.U32 R10, R5, 0x4, R10 ;  /* 0x00000004050a7825 */ /* 0x001fc600078e000a */
[----:B------:R-:W-:-:S03]  /*0f30*/  LEA.HI.X R5, R2, UR5, R17, 0x2, P1 ;  /* 0x0000000502057c11 */ /* 0x000fc600088f1411 */
[----:B------:R-:W3:Y:S01]  /*0f40*/  LDG.E R10, desc[UR6][R10.64] ;  /* 0x000000060a0a7981 */ /* 0x000ee2000c1e1900 */
[----:B--2---:R-:W-:-:S03]  /*0f50*/  IMAD.WIDE R6, R15, 0x4, R6 ;  /* 0x000000040f067825 */ /* 0x004fc600078e0206 */
[----:B------:R-:W2:Y:S04]  /*0f60*/  LDG.E R5, desc[UR6][R4.64+0x4] ;  /* 0x0000040604057981 */ /* 0x000ea8000c1e1900 */
[----:B------:R-:W3:Y:S04]  /*0f70*/  LDG.E R2, desc[UR6][R6.64] ;  /* 0x0000000606027981 */ /* 0x000ee8000c1e1900 */
[----:B------:R-:W2:Y:S01]  /*0f80*/  LDG.E R8, desc[UR6][R6.64+0x4] ;  /* 0x0000040606087981 */ /* 0x000ea2000c1e1900 */
[----:B------:R-:W-:Y:S01]  /*0f90*/  IADD3 R9, PT, PT, R9, 0x2, RZ ;  /* 0x0000000209097810 */ /* 0x000fe20007ffe0ff */
[----:B---3--:R-:W-:-:S04]  /*0fa0*/  FFMA R2, R10, R2, R29 ;  /* 0x000000020a027223 */ /* 0x008fc8000000001d */
[----:B--2---:R-:W-:-:S07]  /*0fb0*/  FFMA R29, R5, R8, R2 ;  /* 0x00000008051d7223 */ /* 0x004fce0000000002 */
.L_x_10:
[----:B------:R-:W-:Y:S05]  /*0fc0*/  @P0 BRA `(.L_x_0) ;  /* 0x0000000c00b40947 */ /* 0x000fea0003800000 */
[----:B------:R-:W0:Y:S01]  /*0fd0*/  LDC.64 R4, c[0x0][0x390] ;  /* 0x0000e400ff047b82 */ /* 0x000e220000000a00 */
[-C--:B------:R-:W-:Y:S02]  /*0fe0*/  IADD3 R11, PT, PT, R20, R9.reuse, RZ ;  /* 0x00000009140b7210 */ /* 0x080fe40007ffe0ff */
[----:B------:R-:W-:-:S05]  /*0ff0*/  IADD3 R9, PT, PT, R18, R9, RZ ;  /* 0x0000000912097210 */ /* 0x000fca0007ffe0ff */
[----:B------:R-:W1:Y:S01]  /*1000*/  LDC.64 R6, c[0x0][0x398] ;  /* 0x0000e600ff067b82 */ /* 0x000e620000000a00 */
[----:B0-----:R-:W-:-:S06]  /*1010*/  IMAD.WIDE.U32 R4, R11, 0x4, R4 ;  /* 0x000000040b047825 */ /* 0x001fcc00078e0004 */
[----:B------:R-:W2:Y:S01]  /*1020*/  LDG.E R4, desc[UR6][R4.64] ;  /* 0x0000000604047981 */ /* 0x000ea2000c1e1900 */
[----:B-1----:R-:W-:-:S06]  /*1030*/  IMAD.WIDE R6, R9, 0x4, R6 ;  /* 0x0000000409067825 */ /* 0x002fcc00078e0206 */
[----:B------:R-:W2:Y:S02]  /*1040*/  LDG.E R6, desc[UR6][R6.64] ;  /* 0x0000000606067981 */ /* 0x000ea4000c1e1900 */
[----:B--2---:R-:W-:Y:S01]  /*1050*/  FFMA R29, R4, R6, R29 ;  /* 0x00000006041d7223 */ /* 0x004fe2000000001d */
[----:B------:R-:W-:Y:S06]  /*1060*/  BRA `(.L_x_0) ;  /* 0x0000000c008c7947 */ /* 0x000fec0003800000 */
.L_x_1:
[----:B------:R-:W0:Y:S02]  /*1070*/  LDCU UR4, c[0x0][0x3b4] ;  /* 0x00007680ff0477ac */ /* 0x000e240008000800 */
        /* <DEDUP_REMOVED lines=8> */
[----:B------:R-:W-:Y:S02]  /*1100*/  LOP3.LUT R6, R2, 0x7ffffff8, RZ, 0xc0, !PT ;  /* 0x7ffffff802067812 */ /* 0x000fe400078ec0ff */
[----:B------:R-:W-:Y:S02]  /*1110*/  MOV R29, RZ ;  /* 0x000000ff001d7202 */ /* 0x000fe40000000f00 */
[----:B------:R-:W-:Y:S02]  /*1120*/  MOV R7, R3 ;  /* 0x0000000300077202 */ /* 0x000fe40000000f00 */
[----:B------:R-:W-:Y:S02]  /*1130*/  MOV R4, R0 ;  /* 0x0000000000047202 */ /* 0x000fe40000000f00 */
[----:B------:R-:W-:-:S07]  /*1140*/  IADD3 R8, PT, PT, -R6, RZ, RZ ;  /* 0x000000ff06087210 */ /* 0x000fce0007ffe1ff */
.L_x_13:
[----:B------:R-:W0:Y:S08]  /*1150*/  LDC.64 R14, c[0x0][0x390] ;  /* 0x0000e400ff0e7b82 */ /* 0x000e300000000a00 */
[----:B------:R-:W1:Y:S01]  /*1160*/  LDC.64 R26, c[0x0][0x398] ;  /* 0x0000e600ff1a7b82 */ /* 0x000e620000000a00 */
[----:B0-----:R-:W-:-:S05]  /*1170*/  IMAD.WIDE R14, R7, 0x4, R14 ;  /* 0x00000004070e7825 */ /* 0x001fca00078e020e */
[----:B------:R0:W2:Y:S01]  /*1180*/  LDG.E R22, desc[UR6][R14.64] ;  /* 0x000000060e167981 */ /* 0x0000a2000c1e1900 */
[----:B-1----:R-:W-:-:S05]  /*1190*/  IMAD.WIDE R26, R4, 0x4, R26 ;  /* 0x00000004041a7825 */ /* 0x002fca00078e021a */
[----:B------:R-:W2:Y:S01]  /*11a0*/  LDG.E R9, desc[UR6][R26.64] ;  /* 0x000000061a097981 */ /* 0x000ea2000c1e1900 */
[----:B0-----:R-:W-:-:S04]  /*11b0*/  IMAD.WIDE R14, R12, 0x4, R14 ;  /* 0x000000040c0e7825 */ /* 0x001fc800078e020e */
[C---:B------:R-:W-:Y:S01]  /*11c0*/  IMAD.WIDE R20, R13.reuse, 0x4, R26 ;  /* 0x000000040d147825 */ /* 0x040fe200078e021a */
[----:B------:R-:W3:Y:S03]  /*11d0*/  LDG.E R28, desc[UR6][R14.64] ;  /* 0x000000060e1c7981 */ /* 0x000ee6000c1e1900 */
[----:B------:R-:W-:Y:S01]  /*11e0*/  IMAD.WIDE R24, R12, 0x4, R14 ;  /* 0x000000040c187825 */ /* 0x000fe200078e020e */
[----:B------:R-:W3:Y:S03]  /*11f0*/  LDG.E R27, desc[UR6][R20.64] ;  /* 0x00000006141b7981 */ /* 0x000ee6000c1e1900 */
[----:B------:R-:W-:-:S04]  /*1200*/  IMAD.WIDE R10, R13, 0x4, R20 ;  /* 0x000000040d0a7825 */ /* 0x000fc800078e0214 */
[C---:B------:R-:W-:Y:S01]  /*1210*/  IMAD.WIDE R16, R12.reuse, 0x4, R24 ;  /* 0x000000040c107825 */ /* 0x040fe200078e0218 */
[----:B------:R-:W4:Y:S04]  /*1220*/  LDG.E R26, desc[UR6][R10.64] ;  /* 0x000000060a1a7981 */ /* 0x000f28000c1e1900 */
[----:B------:R0:W5:Y:S01]  /*1230*/  LDG.E R23, desc[UR6][R16.64] ;  /* 0x0000000610177981 */ /* 0x000162000c1e1900 */
[----:B------:R-:W-:-:S03]  /*1240*/  IMAD.WIDE R18, R12, 0x4, R16 ;  /* 0x000000040c127825 */ /* 0x000fc600078e0210 */
[----:B------:R-:W4:Y:S01]  /*1250*/  LDG.E R25, desc[UR6][R24.64] ;  /* 0x0000000618197981 */ /* 0x000f22000c1e1900 */
[----:B0-----:R-:W-:-:S03]  /*1260*/  IMAD.WIDE R16, R13, 0x4, R10 ;  /* 0x000000040d107825 */ /* 0x001fc600078e020a */
[----:B------:R0:W5:Y:S01]  /*1270*/  LDG.E R21, desc[UR6][R18.64] ;  /* 0x0000000612157981 */ /* 0x000162000c1e1900 */
[----:B------:R-:W-:-:S03]  /*1280*/  IMAD.WIDE R14, R12, 0x4, R18 ;  /* 0x000000040c0e7825 */ /* 0x000fc600078e0212 */
[----:B------:R1:W5:Y:S04]  /*1290*/  LDG.E R24, desc[UR6][R16.64] ;  /* 0x0000000610187981 */ /* 0x000368000c1e1900 */
[----:B------:R1:W5:Y:S01]  /*12a0*/  LDG.E R11, desc[UR6][R14.64] ;  /* 0x000000060e0b7981 */ /* 0x000362000c1e1900 */
[----:B0-----:R-:W-:-:S04]  /*12b0*/  IMAD.WIDE R18, R13, 0x4, R16 ;  /* 0x000000040d127825 */ /* 0x001fc800078e0210 */
[----:B-1----:R-:W-:-:S04]  /*12c0*/  IMAD.WIDE R16, R13, 0x4, R18 ;  /* 0x000000040d107825 */ /* 0x002fc800078e0212 */
[C---:B------:R-:W-:Y:S01]  /*12d0*/  IMAD.WIDE R14, R12.reuse, 0x4, R14 ;  /* 0x000000040c0e7825 */ /* 0x040fe200078e020e */
[----:B------:R-:W5:Y:S04]  /*12e0*/  LDG.E R20, desc[UR6][R16.64] ;  /* 0x0000000610147981 */ /* 0x000f68000c1e1900 */
[----:B------:R0:W5:Y:S02]  /*12f0*/  LDG.E R10, desc[UR6][R14.64] ;  /* 0x000000060e0a7981 */ /* 0x000164000c1e1900 */
[----:B0-----:R-:W-:-:S04]  /*1300*/  IMAD.WIDE R14, R12, 0x4, R14 ;  /* 0x000000040c0e7825 */ /* 0x001fc800078e020e */
[----:B--2---:R-:W-:Y:S02]  /*1310*/  FFMA R9, R22, R9, R29 ;  /* 0x0000000916097223 */ /* 0x004fe4000000001d */
[----:B------:R0:W2:Y:S04]  /*1320*/  LDG.E R22, desc[UR6][R18.64] ;  /* 0x0000000612167981 */ /* 0x0000a8000c1e1900 */
[----:B------:R-:W2:Y:S01]  /*1330*/  LDG.E R29, desc[UR6][R14.64] ;  /* 0x000000060e1d7981 */ /* 0x000ea2000c1e1900 */
[----:B0-----:R-:W-:-:S05]  /*1340*/  IMAD.WIDE R18, R13, 0x4, R16 ;  /* 0x000000040d127825 */ /* 0x001fca00078e0210 */
[----:B------:R0:W2:Y:S02]  /*1350*/  LDG.E R17, desc[UR6][R18.64] ;  /* 0x0000000612117981 */ /* 0x0000a4000c1e1900 */
[----:B0-----:R-:W-:-:S06]  /*1360*/  IMAD.WIDE R18, R13, 0x4, R18 ;  /* 0x000000040d127825 */ /* 0x001fcc00078e0212 */
[----:B------:R-:W2:Y:S01]  /*1370*/  LDG.E R18, desc[UR6][R18.64] ;  /* 0x0000000612127981 */ /* 0x000ea2000c1e1900 */
[----:B---3--:R-:W-:Y:S01]  /*1380*/  FFMA R28, R28, R27, R9 ;  /* 0x0000001b1c1c7223 */ /* 0x008fe20000000009 */
[----:B------:R-:W-:-:S03]  /*1390*/  IADD3 R8, PT, PT, R8, 0x8, RZ ;  /* 0x0000000808087810 */ /* 0x000fc60007ffe0ff */
[----:B----4-:R-:W-:Y:S01]  /*13a0*/  FFMA R26, R25, R26, R28 ;  /* 0x0000001a191a7223 */ /* 0x010fe2000000001c */
[----:B------:R-:W-:-:S03]  /*13b0*/  ISETP.NE.AND P0, PT, R8, RZ, PT ;  /* 0x000000ff0800720c */ /* 0x000fc60003f05270 */
[----:B-----5:R-:W-:Y:S01]  /*13c0*/  FFMA R24, R23, R24, R26 ;  /* 0x0000001817187223 */ /* 0x020fe2000000001a */
[----:B------:R-:W-:Y:S02]  /*13d0*/  LEA R7, R12, R7, 0x3 ;  /* 0x000000070c077211 */ /* 0x000fe400078e18ff */
[----:B------:R-:W-:Y:S01]  /*13e0*/  LEA R4, R13, R4, 0x3 ;  /* 0x000000040d047211 */ /* 0x000fe200078e18ff */
[----:B--2---:R-:W-:-:S04]  /*13f0*/  FFMA R22, R21, R22, R24 ;  /* 0x0000001615167223 */ /* 0x004fc80000000018 */
[----:B------:R-:W-:-:S04]  /*1400*/  FFMA R11, R11, R20, R22 ;  /* 0x000000140b0b7223 */ /* 0x000fc80000000016 */
[----:B------:R-:W-:-:S04]  /*1410*/  FFMA R10, R10, R17, R11 ;  /* 0x000000110a0a7223 */ /* 0x000fc8000000000b */
[----:B------:R-:W-:Y:S01]  /*1420*/  FFMA R29, R29, R18, R10 ;  /* 0x000000121d1d7223 */ /* 0x000fe2000000000a */
[----:B------:R-:W-:Y:S06]  /*1430*/  @P0 BRA `(.L_x_13) ;  /* 0xfffffffc00440947 */ /* 0x000fec000383ffff */
.L_x_12:
[----:B------:R-:W-:Y:S05]  /*1440*/  @!P1 BRA `(.L_x_0) ;  /* 0x0000000800949947 */ /* 0x000fea0003800000 */
[----:B------:R-:W-:Y:S02]  /*1450*/  ISETP.GE.U32.AND P0, PT, R5, 0x4, PT ;  /* 0x000000040500780c */ /* 0x000fe40003f06070 */
[----:B------:R-:W-:-:S04]  /*1460*/  LOP3.LUT R7, R2, 0x3, RZ, 0xc0, !PT ;  /* 0x0000000302077812 */ /* 0x000fc800078ec0ff */
[----:B------:R-:W-:-:S07]  /*1470*/  ISETP.NE.AND P1, PT, R7, RZ, PT ;  /* 0x000000ff0700720c */ /* 0x000fce0003f25270 */
[----:B------:R-:W-:Y:S06]  /*1480*/  @!P0 BRA `(.L_x_14) ;  /* 0x0000000000648947 */ /* 0x000fec0003800000 */
[----:B------:R-:W0:Y:S01]  /*1490*/  LDC.64 R20, c[0x0][0x390] ;  /* 0x0000e400ff147b82 */ /* 0x000e220000000a00 */
[C---:B------:R-:W-:Y:S02]  /*14a0*/  IMAD R5, R6.reuse, R12, R3 ;  /* 0x0000000c06057224 */ /* 0x040fe400078e0203 */
[----:B------:R-:W-:-:S05]  /*14b0*/  IMAD R9, R6, R13, R0 ;  /* 0x0000000d06097224 */ /* 0x000fca00078e0200 */
[----:B------:R-:W1:Y:S01]  /*14c0*/  LDC.64 R22, c[0x0][0x398] ;  /* 0x0000e600ff167b82 */ /* 0x000e620000000a00 */
[----:B0-----:R-:W-:-:S04]  /*14d0*/  IMAD.WIDE R20, R5, 0x4, R20 ;  /* 0x0000000405147825 */ /* 0x001fc800078e0214 */
[----:B------:R-:W-:Y:S02]  /*14e0*/  IMAD.WIDE R4, R12, 0x4, R20 ;  /* 0x000000040c047825 */ /* 0x000fe400078e0214 */
[----:B------:R-:W2:Y:S02]  /*14f0*/  LDG.E R20, desc[UR6][R20.64] ;  /* 0x0000000614147981 */ /* 0x000ea4000c1e1900 */
[----:B-1----:R-:W-:-:S04]  /*1500*/  IMAD.WIDE R22, R9, 0x4, R22 ;  /* 0x0000000409167825 */ /* 0x002fc800078e0216 */
[C---:B------:R-:W-:Y:S02]  /*1510*/  IMAD.WIDE R8, R13.reuse, 0x4, R22 ;  /* 0x000000040d087825 */ /* 0x040fe400078e0216 */
[----:B------:R-:W2:Y:S02]  /*1520*/  LDG.E R22, desc[UR6][R22.64] ;  /* 0x0000000616167981 */ /* 0x000ea4000c1e1900 */
[C---:B------:R-:W-:Y:S02]  /*1530*/  IMAD.WIDE R14, R12.reuse, 0x4, R4 ;  /* 0x000000040c0e7825 */ /* 0x040fe400078e0204 */
[----:B------:R-:W3:Y:S02]  /*1540*/  LDG.E R5, desc[UR6][R4.64] ;  /* 0x0000000604057981 */ /* 0x000ee4000c1e1900 */
[----:B------:R-:W-:Y:S02]  /*1550*/  IMAD.WIDE R10, R13, 0x4, R8 ;  /* 0x000000040d0a7825 */ /* 0x000fe400078e0208 */
[----:B------:R-:W3:Y:S02]  /*1560*/  LDG.E R8, desc[UR6][R8.64] ;  /* 0x0000000608087981 */ /* 0x000ee4000c1e1900 */
[----:B------:R-:W-:-:S02]  /*1570*/  IMAD.WIDE R16, R12, 0x4, R14 ;  /* 0x000000040c107825 */ /* 0x000fc400078e020e */
[----:B------:R-:W4:Y:S02]  /*1580*/  LDG.E R25, desc[UR6][R14.64] ;  /* 0x000000060e197981 */ /* 0x000f24000c1e1900 */
[----:B------:R-:W-:Y:S02]  /*1590*/  IMAD.WIDE R18, R13, 0x4, R10 ;  /* 0x000000040d127825 */ /* 0x000fe400078e020a */
[----:B------:R-:W4:Y:S04]  /*15a0*/  LDG.E R10, desc[UR6][R10.64] ;  /* 0x000000060a0a7981 */ /* 0x000f28000c1e1900 */
[----:B------:R-:W5:Y:S04]  /*15b0*/  LDG.E R17, desc[UR6][R16.64] ;  /* 0x0000000610117981 */ /* 0x000f68000c1e1900 */
[----:B------:R-:W5:Y:S01]  /*15c0*/  LDG.E R18, desc[UR6][R18.64] ;  /* 0x0000000612127981 */ /* 0x000f62000c1e1900 */
[----:B------:R-:W-:Y:S01]  /*15d0*/  IADD3 R6, PT, PT, R6, 0x4, RZ ;  /* 0x0000000406067810 */ /* 0x000fe20007ffe0ff */
[----:B--2---:R-:W-:-:S04]  /*15e0*/  FFMA R20, R20, R22, R29 ;  /* 0x0000001614147223 */ /* 0x004fc8000000001d */
[----:B---3--:R-:W-:-:S04]  /*15f0*/  FFMA R20, R5, R8, R20 ;  /* 0x0000000805147223 */ /* 0x008fc80000000014 */
[----:B----4-:R-:W-:-:S04]  /*1600*/  FFMA R20, R25, R10, R20 ;  /* 0x0000000a19147223 */ /* 0x010fc80000000014 */
[----:B-----5:R-:W-:-:S07]  /*1610*/  FFMA R29, R17, R18, R20 ;  /* 0x00000012111d7223 */ /* 0x020fce0000000014 */
.L_x_14:
[----:B------:R-:W-:Y:S05]  /*1620*/  @!P1 BRA `(.L_x_0) ;  /* 0x00000008001c9947 */ /* 0x000fea0003800000 */
[----:B------:R-:W-:Y:S02]  /*1630*/  ISETP.NE.AND P0, PT, R7, 0x1, PT ;  /* 0x000000010700780c */ /* 0x000fe40003f05270 */
[----:B------:R-:W-:-:S04]  /*1640*/  LOP3.LUT R2, R2, 0x1, RZ, 0xc0, !PT ;  /* 0x0000000102027812 */ /* 0x000fc800078ec0ff */
[----:B------:R-:W-:-:S07]  /*1650*/  ISETP.NE.U32.AND P1, PT, R2, 0x1, PT ;  /* 0x000000010200780c */ /* 0x000fce0003f25070 */
[----:B------:R-:W-:Y:S06]  /*1660*/  @!P0 BRA `(.L_x_15) ;  /* 0x00000000003c8947 */ /* 0x000fec0003800000 */
[----:B------:R-:W0:Y:S01]  /*1670*/  LDC.64 R4, c[0x0][0x390] ;  /* 0x0000e400ff047b82 */ /* 0x000e220000000a00 */
[C---:B------:R-:W-:Y:S02]  /*1680*/  IMAD R7, R6.reuse, R12, R3 ;  /* 0x0000000c06077224 */ /* 0x040fe400078e0203 */
[----:B------:R-:W-:-:S05]  /*1690*/  IMAD R11, R6, R13, R0 ;  /* 0x0000000d060b7224 */ /* 0x000fca00078e0200 */
[----:B------:R-:W1:Y:S01]  /*16a0*/  LDC.64 R8, c[0x0][0x398] ;  /* 0x0000e600ff087b82 */ /* 0x000e620000000a00 */
[----:B0-----:R-:W-:-:S05]  /*16b0*/  IMAD.WIDE R4, R7, 0x4, R4 ;  /* 0x0000000407047825 */ /* 0x001fca00078e0204 */
[----:B------:R-:W2:Y:S01]  /*16c0*/  LDG.E R2, desc[UR6][R4.64] ;  /* 0x0000000604027981 */ /* 0x000ea2000c1e1900 */
[----:B-1----:R-:W-:-:S04]  /*16d0*/  IMAD.WIDE R8, R11, 0x4, R8 ;  /* 0x000000040b087825 */ /* 0x002fc800078e0208 */
[----:B------:R-:W-:-:S04]  /*16e0*/  IMAD.WIDE R10, R12, 0x4, R4 ;  /* 0x000000040c0a7825 */ /* 0x000fc800078e0204 */
[----:B------:R-:W-:Y:S02]  /*16f0*/  IMAD.WIDE R14, R13, 0x4, R8 ;  /* 0x000000040d0e7825 */ /* 0x000fe400078e0208 */
[----:B------:R-:W2:Y:S04]  /*1700*/  LDG.E R8, desc[UR6][R8.64] ;  /* 0x0000000608087981 */ /* 0x000ea8000c1e1900 */
[----:B------:R-:W3:Y:S04]  /*1710*/  LDG.E R11, desc[UR6][R10.64] ;  /* 0x000000060a0b7981 */ /* 0x000ee8000c1e1900 */
[----:B------:R-:W3:Y:S01]  /*1720*/  LDG.E R14, desc[UR6][R14.64] ;  /* 0x000000060e0e7981 */ /* 0x000ee2000c1e1900 */
[----:B------:R-:W-:Y:S01]  /*1730*/  IADD3 R6, PT, PT, R6, 0x2, RZ ;  /* 0x0000000206067810 */ /* 0x000fe20007ffe0ff */
[----:B--2---:R-:W-:-:S04]  /*1740*/  FFMA R2, R2, R8, R29 ;  /* 0x0000000802027223 */ /* 0x004fc8000000001d */
[----:B---3--:R-:W-:-:S07]  /*1750*/  FFMA R29, R11, R14, R2 ;  /* 0x0000000e0b1d7223 */ /* 0x008fce0000000002 */
.L_x_15:
[----:B------:R-:W-:Y:S05]  /*1760*/  @P1 BRA `(.L_x_0) ;  /* 0x0000000400cc1947 */ /* 0x000fea0003800000 */
[----:B------:R-:W0:Y:S01]  /*1770*/  LDC.64 R4, c[0x0][0x390] ;  /* 0x0000e400ff047b82 */ /* 0x000e220000000a00 */
[C---:B------:R-:W-:Y:S02]  /*1780*/  IMAD R7, R6.reuse, R12, R3 ;  /* 0x0000000c06077224 */ /* 0x040fe400078e0203 */
[----:B------:R-:W-:-:S05]  /*1790*/  IMAD R11, R6, R13, R0 ;  /* 0x0000000d060b7224 */ /* 0x000fca00078e0200 */
[----:B------:R-:W1:Y:S01]  /*17a0*/  LDC.64 R8, c[0x0][0x398] ;  /* 0x0000e600ff087b82 */ /* 0x000e620000000a00 */
[----:B0-----:R-:W-:-:S06]  /*17b0*/  IMAD.WIDE R4, R7, 0x4, R4 ;  /* 0x0000000407047825 */ /* 0x001fcc00078e0204 */
[----:B------:R-:W2:Y:S01]  /*17c0*/  LDG.E R4, desc[UR6][R4.64] ;  /* 0x0000000604047981 */ /* 0x000ea2000c1e1900 */
[----:B-1----:R-:W-:-:S06]  /*17d0*/  IMAD.WIDE R6, R11, 0x4, R8 ;  /* 0x000000040b067825 */ /* 0x002fcc00078e0208 */
[----:B------:R-:W2:Y:S02]  /*17e0*/  LDG.E R6, desc[UR6][R6.64] ;  /* 0x0000000606067981 */ /* 0x000ea4000c1e1900 */
[----:B--2---:R-:W-:Y:S01]  /*17f0*/  FFMA R29, R4, R6, R29 ;  /* 0x00000006041d7223 */ /* 0x004fe2000000001d */
[----:B------:R-:W-:Y:S06]  /*1800*/  BRA `(.L_x_0) ;  /* 0x0000000400a47947 */ /* 0x000fec0003800000 */
.L_x_11:
        /* <DEDUP_REMOVED lines=11> */
.L_x_17:
[----:B------:R-:W0:Y:S08]  /*18c0*/  LDC.64 R16, c[0x0][0x390] ;  /* 0x0000e400ff107b82 */ /* 0x000e300000000a00 */
[----:B------:R-:W1:Y:S01]  /*18d0*/  LDC.64 R4, c[0x0][0x398] ;  /* 0x0000e600ff047b82 */ /* 0x000e620000000a00 */
[----:B0-----:R-:W-:-:S05]  /*18e0*/  IMAD.WIDE R16, R19, 0x4, R16 ;  /* 0x0000000413107825 */ /* 0x001fca00078e0210 */
[----:B------:R0:W2:Y:S01]  /*18f0*/  LDG.E R26, desc[UR6][R16.64] ;  /* 0x00000006101a7981 */ /* 0x0000a2000c1e1900 */
[----:B-1----:R-:W-:-:S04]  /*1900*/  IMAD.WIDE R4, R20, 0x4, R4 ;  /* 0x0000000414047825 */ /* 0x002fc800078e0204 */
[C---:B------:R-:W-:Y:S01]  /*1910*/  IMAD.WIDE R14, R12.reuse, 0x4, R16 ;  /* 0x000000040c0e7825 */ /* 0x040fe200078e0210 */
[----:B------:R-:W2:Y:S04]  /*1920*/  LDG.E R27, desc[UR6][R4.64] ;  /* 0x00000006041b7981 */ /* 0x000ea8000c1e1900 */
[----:B------:R-:W3:Y:S04]  /*1930*/  LDG.E R23, desc[UR6][R4.64+0x4] ;  /* 0x0000040604177981 */ /* 0x000ee8000c1e1900 */
[----:B------:R1:W3:Y:S01]  /*1940*/  LDG.E R24, desc[UR6][R14.64] ;  /* 0x000000060e187981 */ /* 0x0002e2000c1e1900 */
[----:B------:R-:W-:-:S03]  /*1950*/  IMAD.WIDE R8, R12, 0x4, R14 ;  /* 0x000000040c087825 */ /* 0x000fc600078e020e */
[----:B------:R-:W4:Y:S01]  /*1960*/  LDG.E R28, desc[UR6][R4.64+0x8] ;  /* 0x00000806041c7981 */ /* 0x000f22000c1e1900 */
[----:B------:R-:W-:-:S03]  /*1970*/  IMAD.WIDE R10, R12, 0x4, R8 ;  /* 0x000000040c0a7825 */ /* 0x000fc600078e0208 */
[----:B------:R-:W4:Y:S01]  /*1980*/  LDG.E R8, desc[UR6][R8.64] ;  /* 0x0000000608087981 */ /* 0x000f22000c1e1900 */
[----:B------:R-:W-:-:S04]  /*1990*/  IMAD.WIDE R6, R12, 0x4, R10 ;  /* 0x000000040c067825 */ /* 0x000fc800078e020a */
[C---:B0-----:R-:W-:Y:S01]  /*19a0*/  IMAD.WIDE R16, R12.reuse, 0x4, R6 ;  /* 0x000000040c107825 */ /* 0x041fe200078e0206 */
[----:B------:R0:W5:Y:S04]  /*19b0*/  LDG.E R9, desc[UR6][R10.64] ;  /* 0x000000060a097981 */ /* 0x000168000c1e1900 */
[----:B------:R-:W5:Y:S01]  /*19c0*/  LDG.E R6, desc[UR6][R6.64] ;  /* 0x0000000606067981 */ /* 0x000f62000c1e1900 */
[----:B-1----:R-:W-:-:S03]  /*19d0*/  IMAD.WIDE R14, R12, 0x4, R16 ;  /* 0x000000040c0e7825 */ /* 0x002fc600078e0210 */
[----:B------:R-:W5:Y:S01]  /*19e0*/  LDG.E R16, desc[UR6][R16.64] ;  /* 0x0000000610107981 */ /* 0x000f62000c1e1900 */
[----:B0-----:R-:W-:-:S03]  /*19f0*/  IMAD.WIDE R10, R12, 0x4, R14 ;  /* 0x000000040c0a7825 */ /* 0x001fc600078e020e */
[----:B------:R-:W5:Y:S04]  /*1a00*/  LDG.E R7, desc[UR6][R4.64+0x18] ;  /* 0x0000180604077981 */ /* 0x000f68000c1e1900 */
[----:B------:R-:W5:Y:S01]  /*1a10*/  LDG.E R10, desc[UR6][R10.64] ;  /* 0x000000060a0a7981 */ /* 0x000f62000c1e1900 */
[----:B--2---:R-:W-:-:S03]  /*1a20*/  FFMA R27, R26, R27, R29 ;  /* 0x0000001b1a1b7223 */ /* 0x004fc6000000001d */
[----:B------:R-:W5:Y:S04]  /*1a30*/  LDG.E R26, desc[UR6][R4.64+0xc] ;  /* 0x00000c06041a7981 */ /* 0x000f68000c1e1900 */
[----:B------:R-:W2:Y:S01]  /*1a40*/  LDG.E R29, desc[UR6][R4.64+0x14] ;  /* 0x00001406041d7981 */ /* 0x000ea2000c1e1900 */
[----:B---3--:R-:W-:-:S03]  /*1a50*/  FFMA R23, R24, R23, R27 ;  /* 0x0000001718177223 */ /* 0x008fc6000000001b */
[----:B------:R-:W3:Y:S04]  /*1a60*/  LDG.E R27, desc[UR6][R4.64+0x10] ;  /* 0x00001006041b7981 */ /* 0x000ee8000c1e1900 */
[----:B------:R-:W2:Y:S04]  /*1a70*/  LDG.E R24, desc[UR6][R14.64] ;  /* 0x000000060e187981 */ /* 0x000ea8000c1e1900 */
[----:B------:R-:W2:Y:S01]  /*1a80*/  LDG.E R14, desc[UR6][R4.64+0x1c] ;  /* 0x00001c06040e7981 */ /* 0x000ea2000c1e1900 */
[----:B----4-:R-:W-:Y:S01]  /*1a90*/  FFMA R8, R8, R28, R23 ;  /* 0x0000001c08087223 */ /* 0x010fe20000000017 */
[----:B------:R-:W-:-:S04]  /*1aa0*/  IADD3 R22, PT, PT, R22, 0x8, RZ ;  /* 0x0000000816167810 */ /* 0x000fc80007ffe0ff */
[----:B------:R-:W-:Y:S02]  /*1ab0*/  ISETP.NE.AND P0, PT, R22, RZ, PT ;  /* 0x000000ff1600720c */ /* 0x000fe40003f05270 */
[----:B------:R-:W-:Y:S02]  /*1ac0*/  IADD3 R20, PT, PT, R20, 0x8, RZ ;  /* 0x0000000814147810 */ /* 0x000fe40007ffe0ff */
[----:B------:R-:W-:Y:S01]  /*1ad0*/  LEA R19, R12, R19, 0x3 ;  /* 0x000000130c137211 */ /* 0x000fe200078e18ff */
[----:B-----5:R-:W-:-:S04]  /*1ae0*/  FFMA R9, R9, R26, R8 ;  /* 0x0000001a09097223 */ /* 0x020fc80000000008 */
[----:B---3--:R-:W-:-:S04]  /*1af0*/  FFMA R9, R6, R27, R9 ;  /* 0x0000001b06097223 */ /* 0x008fc80000000009 */
[----:B--2---:R-:W-:-:S04]  /*1b00*/  FFMA R9, R16, R29, R9 ;  /* 0x0000001d10097223 */ /* 0x004fc80000000009 */
[----:B------:R-:W-:-:S04]  /*1b10*/  FFMA R7, R24, R7, R9 ;  /* 0x0000000718077223 */ /* 0x000fc80000000009 */
[----:B------:R-:W-:Y:S01]  /*1b20*/  FFMA R29, R10, R14, R7 ;  /* 0x0000000e0a1d7223 */ /* 0x000fe20000000007 */
[----:B------:R-:W-:Y:S06]  /*1b30*/  @P0 BRA `(.L_x_17) ;  /* 0xfffffffc00600947 */ /* 0x000fec000383ffff */
.L_x_16:
[----:B------:R-:W-:Y:S05]  /*1b40*/  @!P1 BRA `(.L_x_0) ;  /* 0x0000000000d49947 */ /* 0x000fea0003800000 */
[----:B------:R-:W-:Y:S02]  /*1b50*/  ISETP.GE.U32.AND P0, PT, R25, 0x4, PT ;  /* 0x000000041900780c */ /* 0x000fe40003f06070 */
[----:B------:R-:W-:-:S04]  /*1b60*/  LOP3.LUT R16, R2, 0x3, RZ, 0xc0, !PT ;  /* 0x0000000302107812 */ /* 0x000fc800078ec0ff */
[----:B------:R-:W-:-:S07]  /*1b70*/  ISETP.NE.AND P1, PT, R16, RZ, PT ;  /* 0x000000ff1000720c */ /* 0x000fce0003f25270 */
[----:B------:R-:W-:Y:S06]  /*1b80*/  @!P0 BRA `(.L_x_18) ;  /* 0x0000000000588947 */ /* 0x000fec0003800000 */
[----:B------:R-:W0:Y:S01]  /*1b90*/  LDC.64 R10, c[0x0][0x390] ;  /* 0x0000e400ff0a7b82 */ /* 0x000e220000000a00 */
[----:B------:R-:W-:Y:S01]  /*1ba0*/  IMAD R7, R21, R12, R3 ;  /* 0x0000000c15077224 */ /* 0x000fe200078e0203 */
[----:B------:R-:W-:-:S06]  /*1bb0*/  IADD3 R9, PT, PT, R18, R21, RZ ;  /* 0x0000001512097210 */ /* 0x000fcc0007ffe0ff */
[----:B------:R-:W1:Y:S01]  /*1bc0*/  LDC.64 R4, c[0x0][0x398] ;  /* 0x0000e600ff047b82 */ /* 0x000e620000000a00 */
[----:B0-----:R-:W-:-:S04]  /*1bd0*/  IMAD.WIDE R10, R7, 0x4, R10 ;  /* 0x00000004070a7825 */ /* 0x001fc800078e020a */
[----:B------:R-:W-:Y:S02]  /*1be0*/  IMAD.WIDE R14, R12, 0x4, R10 ;  /* 0x000000040c0e7825 */ /* 0x000fe400078e020a */
[----:B------:R-:W2:Y:S02]  /*1bf0*/  LDG.E R10, desc[UR6][R10.64] ;  /* 0x000000060a0a7981 */ /* 0x000ea4000c1e1900 */
[----:B-1----:R-:W-:-:S04]  /*1c00*/  IMAD.WIDE R4, R9, 0x4, R4 ;  /* 0x0000000409047825 */ /* 0x002fc800078e0204 */
[C---:B------:R-:W-:Y:S01]  /*1c10*/  IMAD.WIDE R6, R12.reuse, 0x4, R14 ;  /* 0x000000040c067825 */ /* 0x040fe200078e020e */
[----:B------:R-:W2:Y:S04]  /*1c20*/  LDG.E R17, desc[UR6][R4.64] ;  /* 0x0000000604117981 */ /* 0x000ea8000c1e1900 */
[----:B------:R-:W3:Y:S01]  /*1c30*/  LDG.E R14, desc[UR6][R14.64] ;  /* 0x000000060e0e7981 */ /* 0x000ee2000c1e1900 */
[----:B------:R-:W-:-:S03]  /*1c40*/  IMAD.WIDE R8, R12, 0x4, R6 ;  /* 0x000000040c087825 */ /* 0x000fc600078e0206 */
[----:B------:R-:W3:Y:S04]  /*1c50*/  LDG.E R19, desc[UR6][R4.64+0x4] ;  /* 0x0000040604137981 */ /* 0x000ee8000c1e1900 */
[----:B------:R-:W4:Y:S04]  /*1c60*/  LDG.E R6, desc[UR6][R6.64] ;  /* 0x0000000606067981 */ /* 0x000f28000c1e1900 */
        /* <DEDUP_REMOVED lines=8> */
.L_x_18:
[----:B------:R-:W-:Y:S05]  /*1cf0*/  @!P1 BRA `(.L_x_0) ;  /* 0x0000000000689947 */ /* 0x000fea0003800000 */
[----:B------:R-:W0:Y:S01]  /*1d00*/  LDC.64 R10, c[0x0][0x390] ;  /* 0x0000e400ff0a7b82 */ /* 0x000e220000000a00 */
[----:B------:R-:W-:Y:S02]  /*1d10*/  ISETP.NE.AND P0, PT, R16, 0x1, PT ;  /* 0x000000011000780c */ /* 0x000fe40003f05270 */
[----:B------:R-:W-:-:S04]  /*1d20*/  LOP3.LUT R2, R2, 0x1, RZ, 0xc0, !PT ;  /* 0x0000000102027812 */ /* 0x000fc800078ec0ff */
[----:B------:R-:W-:Y:S01]  /*1d30*/  ISETP.NE.U32.AND P1, PT, R2, 0x1, PT ;  /* 0x000000010200780c */ /* 0x000fe20003f25070 */
[----:B------:R-:W1:Y:S06]  /*1d40*/  LDC.64 R8, c[0x0][0x398] ;  /* 0x0000e600ff087b82 */ /* 0x000e6c0000000a00 */
[----:B------:R-:W-:Y:S02]  /*1d50*/  @P0 IMAD R15, R21, R12, R3 ;  /* 0x0000000c150f0224 */ /* 0x000fe400078e0203 */
[----:B------:R-:W2:Y:S08]  /*1d60*/  LDC.64 R6, c[0x0][0x390] ;  /* 0x0000e400ff067b82 */ /* 0x000eb00000000a00 */
[----:B------:R-:W3:Y:S01]  /*1d70*/  LDC.64 R4, c[0x0][0x398] ;  /* 0x0000e600ff047b82 */ /* 0x000ee20000000a00 */
[----:B0-----:R-:W-:Y:S01]  /*1d80*/  @P0 IMAD.WIDE R10, R15, 0x4, R10 ;  /* 0x000000040f0a0825 */ /* 0x001fe200078e020a */
[----:B------:R-:W-:-:S02]  /*1d90*/  @P0 IADD3 R15, PT, PT, R18, R21, RZ ;  /* 0x00000015120f0210 */ /* 0x000fc40007ffe0ff */
[----:B------:R-:W-:-:S03]  /*1da0*/  @P0 IADD3 R21, PT, PT, R21, 0x2, RZ ;  /* 0x0000000215150810 */ /* 0x000fc60007ffe0ff */
[----:B-1----:R-:W-:-:S04]  /*1db0*/  @P0 IMAD.WIDE R8, R15, 0x4, R8 ;  /* 0x000000040f080825 */ /* 0x002fc800078e0208 */
[----:B------:R-:W-:Y:S01]  /*1dc0*/  @!P1 IMAD R17, R21, R12, R3 ;  /* 0x0000000c15119224 */ /* 0x000fe200078e0203 */
[----:B------:R-:W-:Y:S01]  /*1dd0*/  @!P1 IADD3 R21, PT, PT, R18, R21, RZ ;  /* 0x0000001512159210 */ /* 0x000fe20007ffe0ff */
[----:B------:R-:W-:Y:S01]  /*1de0*/  @P0 IMAD.WIDE R14, R12, 0x4, R10 ;  /* 0x000000040c0e0825 */ /* 0x000fe200078e020a */
[----:B------:R-:W4:Y:S04]  /*1df0*/  @P0 LDG.E R2, desc[UR6][R8.64] ;  /* 0x0000000608020981 */ /* 0x000f28000c1e1900 */
[----:B------:R-:W4:Y:S01]  /*1e00*/  @P0 LDG.E R10, desc[UR6][R10.64] ;  /* 0x000000060a0a0981 */ /* 0x000f22000c1e1900 */
[----:B--2---:R-:W-:-:S03]  /*1e10*/  @!P1 IMAD.WIDE R6, R17, 0x4, R6 ;  /* 0x0000000411069825 */ /* 0x004fc600078e0206 */
[----:B------:R-:W2:Y:S01]  /*1e20*/  @P0 LDG.E R15, desc[UR6][R14.64] ;  /* 0x000000060e0f0981 */ /* 0x000ea2000c1e1900 */
[----:B---3--:R-:W-:-:S03]  /*1e30*/  @!P1 IMAD.WIDE R4, R21, 0x4, R4 ;  /* 0x0000000415049825 */ /* 0x008fc600078e0204 */
[----:B------:R-:W2:Y:S04]  /*1e40*/  @P0 LDG.E R12, desc[UR6][R8.64+0x4] ;  /* 0x00000406080c0981 */ /* 0x000ea8000c1e1900 */
[----:B------:R-:W3:Y:S04]  /*1e50*/  @!P1 LDG.E R6, desc[UR6][R6.64] ;  /* 0x0000000606069981 */ /* 0x000ee8000c1e1900 */
[----:B------:R-:W3:Y:S01]  /*1e60*/  @!P1 LDG.E R4, desc[UR6][R4.64] ;  /* 0x0000000604049981 */ /* 0x000ee2000c1e1900 */
[----:B----4-:R-:W-:-:S04]  /*1e70*/  @P0 FFMA R2, R10, R2, R29 ;  /* 0x000000020a020223 */ /* 0x010fc8000000001d */
[----:B--2---:R-:W-:-:S04]  /*1e80*/  @P0 FFMA R29, R15, R12, R2 ;  /* 0x0000000c0f1d0223 */ /* 0x004fc80000000002 */
[----:B---3--:R-:W-:-:S07]  /*1e90*/  @!P1 FFMA R29, R6, R4, R29 ;  /* 0x00000004061d9223 */ /* 0x008fce000000001d */
.L_x_0:
[----:B------:R-:W0:Y:S01]  /*1ea0*/  LDC.64 R4, c[0x0][0x3a8] ;  /* 0x0000ea00ff047b82 */ /* 0x000e220000000a00 */
[----:B------:R-:W-:Y:S01]  /*1eb0*/  IMAD R3, R3, R13, R0 ;  /* 0x0000000d03037224 */ /* 0x000fe200078e0200 */
[----:B------:R-:W1:Y:S01]  /*1ec0*/  LDCU UR4, c[0x0][0x3a0] ;  /* 0x00007400ff0477ac */ /* 0x000e620008000800 */
[----:B------:R-:W2:Y:S02]  /*1ed0*/  LDCU UR5, c[0x0][0x38c] ;  /* 0x00007180ff0577ac */ /* 0x000ea40008000800 */
[----:B0-----:R-:W-:-:S05]  /*1ee0*/  IMAD.WIDE R2, R3, 0x4, R4 ;  /* 0x0000000403027825 */ /* 0x001fca00078e0204 */
[----:B------:R-:W1:Y:S02]  /*1ef0*/  LDG.E R0, desc[UR6][R2.64] ;  /* 0x0000000602007981 */ /* 0x000e64000c1e1900 */
[----:B-1----:R-:W-:-:S04]  /*1f00*/  FMUL R0, R0, UR4 ;  /* 0x0000000400007c20 */ /* 0x002fc80008400000 */
[----:B--2---:R-:W-:-:S05]  /*1f10*/  FFMA R29, R29, UR5, R0 ;  /* 0x000000051d1d7c23 */ /* 0x004fca0008000000 */
[----:B------:R-:W-:Y:S01]  /*1f20*/  STG.E desc[UR6][R2.64], R29 ;  /* 0x0000001d02007986 */ /* 0x000fe2000c101906 */
[----:B------:R-:W-:Y:S05]  /*1f30*/  EXIT ;  /* 0x000000000000794d */ /* 0x000fea0003800000 */
.L_x_19:
[----:B------:R-:W-:-:S00]  /*1f40*/  BRA `(.L_x_19) ;  /* 0xfffffffc00fc7947 */ /* 0x000fc0000383ffff */
[----:B------:R-:W-:-:S00]  /*1f50*/  NOP ;  /* 0x0000000000007918 */ /* 0x000fc00000000000 */
        /* <DEDUP_REMOVED lines=10> */
.L_x_25:


//--------------------- .text._Z14gemm_naive_outiiifPKfS0_fS0_Pf --------------------------
	.section	.text._Z14gemm_naive_outiiifPKfS0_fS0_Pf,"ax",@progbits
	.align	128
        .global         _Z14gemm_naive_outiiifPKfS0_fS0_Pf
        .type           _Z14gemm_naive_outiiifPKfS0_fS0_Pf,@function
        .size           _Z14gemm_naive_outiiifPKfS0_fS0_Pf,(.L_x_26 - _Z14gemm_naive_outiiifPKfS0_fS0_Pf)
        .other          _Z14gemm_naive_outiiifPKfS0_fS0_Pf,@"STO_CUDA_ENTRY STV_DEFAULT"
_Z14gemm_naive_outiiifPKfS0_fS0_Pf:
.text._Z14gemm_naive_outiiifPKfS0_fS0_Pf:
        /* <DEDUP_REMOVED lines=18> */
[C---:B------:R-:W-:Y:S01]  /*0120*/  ISETP.GE.U32.AND P1, PT, R2.reuse, 0x8, PT ;  /* 0x000000080200780c */ /* 0x040fe20003f26070 */
[----:B------:R-:W-:Y:S01]  /*0130*/  IMAD R20, R19, R2, RZ ;  /* 0x0000000213147224 */ /* 0x000fe200078e02ff */
[----:B------:R-:W-:Y:S02]  /*0140*/  LOP3.LUT R27, R2, 0x7, RZ, 0xc0, !PT ;  /* 0x00000007021b7812 */ /* 0x000fe400078ec0ff */
[----:B------:R-:W-:Y:S02]  /*0150*/  MOV R24, RZ ;  /* 0x000000ff00187202 */ /* 0x000fe40000000f00 */
[----:B------:R-:W-:Y:S02]  /*0160*/  ISETP.NE.AND P0, PT, R27, RZ, PT ;  /* 0x000000ff1b00720c */ /* 0x000fe40003f05270 */
[----:B------:R-:W-:-:S05]  /*0170*/  MOV R21, RZ ;  /* 0x000000ff00157202 */ /* 0x000fca0000000f00 */
        /* <DEDUP_REMOVED lines=9> */
.L_x_22:
        /* <DEDUP_REMOVED lines=34> */
[----:B------:R-:W-:Y:S01]  /*0430*/  FFMA R8, R7, R8, R10 ;  /* 0x0000000807087223 */ /* 0x000fe2000000000a */
[----:B------:R-:W-:Y:S02]  /*0440*/  IADD3.X R7, PT, PT, RZ, R5, RZ, P2, !PT ;  /* 0x00000005ff077210 */ /* 0x000fe400017fe4ff */
[----:B------:R-:W-:Y:S01]  /*0450*/  LEA R18, R3, R18, 0x3 ;  /* 0x0000001203127211 */ /* 0x000fe200078e18ff */
[----:B------:R-:W-:-:S04]  /*0460*/  FFMA R9, R9, R12, R8 ;  /* 0x0000000c09097223 */ /* 0x000fc80000000008 */
[----:B--2---:R-:W-:-:S04]  /*0470*/  FFMA R16, R16, R15, R9 ;  /* 0x0000000f10107223 */ /* 0x004fc80000000009 */
[----:B------:R-:W-:Y:S01]  /*0480*/  FFMA R24, R11, R24, R16 ;  /* 0x000000180b187223 */ /* 0x000fe20000000010 */
[----:B------:R-:W-:Y:S06]  /*0490*/  @P1 BRA `(.L_x_22) ;  /* 0xfffffffc005c1947 */ /* 0x000fec000383ffff */
.L_x_21:
        /* <DEDUP_REMOVED lines=32> */
.L_x_23:
[----:B------:R-:W-:Y:S05]  /*06a0*/  @!P0 BRA `(.L_x_20) ;  /* 0x00000000007c8947 */ /* 0x000fea0003800000 */
[----:B------:R-:W-:Y:S01]  /*06b0*/  ISETP.NE.AND P1, PT, R16, 0x1, PT ;  /* 0x000000011000780c */ /* 0x000fe20003f25270 */
[----:B------:R-:W0:Y:S01]  /*06c0*/  LDC.64 R12, c[0x0][0x390] ;  /* 0x0000e400ff0c7b82 */ /* 0x000e220000000a00 */
[----:B------:R-:W-:-:S04]  /*06d0*/  LOP3.LUT R2, R2, 0x1, RZ, 0xc0, !PT ;  /* 0x0000000102027812 */ /* 0x000fc800078ec0ff */
[----:B------:R-:W-:-:S03]  /*06e0*/  ISETP.NE.U32.AND P0, PT, R2, 0x1, PT ;  /* 0x000000010200780c */ /* 0x000fc60003f05070 */
[----:B------:R-:W1:Y:S04]  /*06f0*/  LDC.64 R10, c[0x0][0x398] ;  /* 0x0000e600ff0a7b82 */ /* 0x000e680000000a00 */
[CC--:B------:R-:W-:Y:S02]  /*0700*/  @P1 IADD3 R15, PT, PT, R20.reuse, R21.reuse, RZ ;  /* 0x00000015140f1210 */ /* 0x0c0fe40007ffe0ff */
[----:B------:R-:W-:Y:S02]  /*0710*/  @P1 IADD3 R2, P2, PT, R20, R21, RZ ;  /* 0x0000001514021210 */ /* 0x000fe40007f5e0ff */
[----:B------:R-:W2:Y:S02]  /*0720*/  @P1 LDC.64 R4, c[0x0][0x390] ;  /* 0x0000e400ff041b82 */ /* 0x000ea40000000a00 */
[----:B------:R-:W-:-:S06]  /*0730*/  @P1 IADD3.X R14, PT, PT, RZ, RZ, RZ, P2, !PT ;  /* 0x000000ffff0e1210 */ /* 0x000fcc00017fe4ff */
[----:B------:R-:W3:Y:S01]  /*0740*/  LDC.64 R6, c[0x0][0x390] ;  /* 0x0000e400ff067b82 */ /* 0x000ee20000000a00 */
[----:B0-----:R-:W-:-:S04]  /*0750*/  @P1 IMAD.WIDE.U32 R12, R15, 0x4, R12 ;  /* 0x000000040f0c1825 */ /* 0x001fc800078e000c */
[C---:B------:R-:W-:Y:S01]  /*0760*/  @P1 IMAD R15, R21.reuse, R3, R0 ;  /* 0x00000003150f1224 */ /* 0x040fe200078e0200 */
[----:B------:R-:W-:Y:S01]  /*0770*/  @P1 IADD3 R21, PT, PT, R21, 0x2, RZ ;  /* 0x0000000215151810 */ /* 0x000fe20007ffe0ff */
[----:B------:R-:W4:Y:S01]  /*0780*/  @P1 LDG.E R13, desc[UR4][R12.64] ;  /* 0x000000040c0d1981 */ /* 0x000f22000c1e1900 */
[----:B------:R-:W0:Y:S01]  /*0790*/  LDC.64 R8, c[0x0][0x398] ;  /* 0x0000e600ff087b82 */ /* 0x000e220000000a00 */
[----:B-1----:R-:W-:Y:S01]  /*07a0*/  @P1 IMAD.WIDE R10, R15, 0x4, R10 ;  /* 0x000000040f0a1825 */ /* 0x002fe200078e020a */
[----:B------:R-:W-:Y:S02]  /*07b0*/  @!P0 IADD3 R17, PT, PT, R20, R21, RZ ;  /* 0x0000001514118210 */ /* 0x000fe40007ffe0ff */
[----:B--2---:R-:W-:Y:S01]  /*07c0*/  @P1 LEA R4, P2, R2, R4, 0x2 ;  /* 0x0000000402041211 */ /* 0x004fe200078410ff */
[----:B------:R-:W-:-:S03]  /*07d0*/  @!P0 IMAD R21, R21, R3, R0 ;  /* 0x0000000315158224 */ /* 0x000fc600078e0200 */
[----:B------:R-:W-:Y:S01]  /*07e0*/  @P1 LEA.HI.X R5, R2, R5, R14, 0x2, P2 ;  /* 0x0000000502051211 */ /* 0x000fe200010f140e */
[----:B------:R-:W-:Y:S01]  /*07f0*/  @P1 IMAD.WIDE R14, R3, 0x4, R10 ;  /* 0x00000004030e1825 */ /* 0x000fe200078e020a */
[----:B------:R-:W4:Y:S03]  /*0800*/  @P1 LDG.E R2, desc[UR4][R10.64] ;  /* 0x000000040a021981 */ /* 0x000f26000c1e1900 */
[----:B---3--:R-:W-:Y:S01]  /*0810*/  @!P0 IMAD.WIDE.U32 R6, R17, 0x4, R6 ;  /* 0x0000000411068825 */ /* 0x008fe200078e0006 */
[----:B------:R-:W2:Y:S04]  /*0820*/  @P1 LDG.E R5, desc[UR4][R4.64+0x4] ;  /* 0x0000040404051981 */ /* 0x000ea8000c1e1900 */
[----:B------:R-:W2:Y:S01]  /*0830*/  @P1 LDG.E R14, desc[UR4][R14.64] ;  /* 0x000000040e0e1981 */ /* 0x000ea2000c1e1900 */
[----:B0-----:R-:W-:-:S03]  /*0840*/  @!P0 IMAD.WIDE R8, R21, 0x4, R8 ;  /* 0x0000000415088825 */ /* 0x001fc600078e0208 */
[----:B------:R-:W3:Y:S04]  /*0850*/  @!P0 LDG.E R7, desc[UR4][R6.64] ;  /* 0x0000000406078981 */ /* 0x000ee8000c1e1900 */
[----:B------:R-:W3:Y:S01]  /*0860*/  @!P0 LDG.E R8, desc[UR4][R8.64] ;  /* 0x0000000408088981 */ /* 0x000ee2000c1e1900 */
[----:B----4-:R-:W-:-:S04]  /*0870*/  @P1 FFMA R2, R13, R2, R24 ;  /* 0x000000020d021223 */ /* 0x010fc80000000018 */
[----:B--2---:R-:W-:-:S04]  /*0880*/  @P1 FFMA R24, R5, R14, R2 ;  /* 0x0000000e05181223 */ /* 0x004fc80000000002 */
[----:B---3--:R-:W-:-:S07]  /*0890*/  @!P0 FFMA R24, R7, R8, R24 ;  /* 0x0000000807188223 */ /* 0x008fce0000000018 */
.L_x_20:
[----:B------:R-:W0:Y:S01]  /*08a0*/  LDC.64 R4, c[0x0][0x3a8] ;  /* 0x0000ea00ff047b82 */ /* 0x000e220000000a00 */
[----:B------:R-:W-:Y:S01]  /*08b0*/  IMAD R19, R19, R3, R0 ;  /* 0x0000000313137224 */ /* 0x000fe200078e0200 */
[----:B------:R-:W1:Y:S01]  /*08c0*/  LDCU UR6, c[0x0][0x3a0] ;  /* 0x00007400ff0677ac */ /* 0x000e620008000800 */
[----:B------:R-:W2:Y:S02]  /*08d0*/  LDCU UR7, c[0x0][0x38c] ;  /* 0x00007180ff0777ac */ /* 0x000ea40008000800 */
[----:B0-----:R-:W-:-:S03]  /*08e0*/  IMAD.WIDE R2, R19, 0x4, R4 ;  /* 0x0000000413027825 */ /* 0x001fc600078e0204 */
[----:B------:R-:W0:Y:S03]  /*08f0*/  LDC.64 R4, c[0x0][0x3b0] ;  /* 0x0000ec00ff047b82 */ /* 0x000e260000000a00 */
[----:B------:R-:W1:Y:S01]  /*0900*/  LDG.E R2, desc[UR4][R2.64] ;  /* 0x0000000402027981 */ /* 0x000e62000c1e1900 */
[----:B0-----:R-:W-:-:S04]  /*0910*/  IMAD.WIDE R4, R19, 0x4, R4 ;  /* 0x0000000413047825 */ /* 0x001fc800078e0204 */
[----:B-1----:R-:W-:-:S04]  /*0920*/  FMUL R7, R2, UR6 ;  /* 0x0000000602077c20 */ /* 0x002fc80008400000 */
[----:B--2---:R-:W-:-:S05]  /*0930*/  FFMA R7, R24, UR7, R7 ;  /* 0x0000000718077c23 */ /* 0x004fca0008000007 */
[----:B------:R-:W-:Y:S01]  /*0940*/  STG.E desc[UR4][R4.64], R7 ;  /* 0x0000000704007986 */ /* 0x000fe2000c101904 */
[----:B------:R-:W-:Y:S05]  /*0950*/  EXIT ;  /* 0x000000000000794d */ /* 0x000fea0003800000 */
.L_x_24:
        /* <DEDUP_REMOVED lines=10> */
.L_x_26:


//--------------------- .nv.shared.reserved.0     --------------------------
	.section	.nv.shared.reserved.0,"aw",@nobits
	.weak		__nv_reservedSMEM_offset_0_alias
	.size		__nv_reservedSMEM_offset_0_alias, 0, 64
	.other		__nv_reservedSMEM_offset_0_alias,@"STO_CUDA_RESERVED_SHARED STV_DEFAULT"
__nv_reservedSMEM_offset_0_alias:
	.zero		0
	.zero		64


//--------------------- .nv.constant0._Z24gemm_naive_inplace_transiiifPKfS0_fPfii --------------------------
	.section	.nv.constant0._Z24gemm_naive_inplace_transiiifPKfS0_fPfii,"a",@progbits
	.sectionflags	@""
	.align	4
.nv.constant0._Z24gemm_naive_inplace_transiiifPKfS0_fPfii:
	.zero		952


//--------------------- .nv.constant0._Z14gemm_naive_outiiifPKfS0_fS0_Pf --------------------------
	.section	.nv.constant0._Z14gemm_naive_outiiifPKfS0_fS0_Pf,"a",@progbits
	.sectionflags	@""
	.align	4
.nv.constant0._Z14gemm_naive_outiiifPKfS0_fS0_Pf:
	.zero		952


//--------------------- SYMBOLS --------------------------

	.type		.nv.reservedSmem.offset0,@object
	.size		.nv.reservedSmem.offset0,0x4
